//
// Generated by NVIDIA NVVM Compiler
//
// Compiler Build ID: CL-36424714
// Cuda compilation tools, release 13.0, V13.0.88
// Based on NVVM 20.0.0
//

.version 9.0
.target sm_100
.address_size 64

	// .globl	_Z13computeKernelPdS_S_S_Pil
// _ZZ13computeKernelPdS_S_S_PilE12sharedMatrix has been demoted

.visible .entry _Z13computeKernelPdS_S_S_Pil(
	.param .u64 .ptr .align 1 _Z13computeKernelPdS_S_S_Pil_param_0,
	.param .u64 .ptr .align 1 _Z13computeKernelPdS_S_S_Pil_param_1,
	.param .u64 .ptr .align 1 _Z13computeKernelPdS_S_S_Pil_param_2,
	.param .u64 .ptr .align 1 _Z13computeKernelPdS_S_S_Pil_param_3,
	.param .u64 .ptr .align 1 _Z13computeKernelPdS_S_S_Pil_param_4,
	.param .u64 _Z13computeKernelPdS_S_S_Pil_param_5
)
{
	.reg .pred 	%p<22>;
	.reg .b32 	%r<66>;
	.reg .b64 	%rd<135>;
	.reg .b64 	%fd<282>;
	// demoted variable
	.shared .align 8 .b8 _ZZ13computeKernelPdS_S_S_PilE12sharedMatrix[960];
	ld.param.u64 	%rd75, [_Z13computeKernelPdS_S_S_Pil_param_3];
	ld.param.u64 	%rd76, [_Z13computeKernelPdS_S_S_Pil_param_4];
	ld.param.u64 	%rd77, [_Z13computeKernelPdS_S_S_Pil_param_5];
	cvta.to.global.u64 	%rd1, %rd75;
	mov.u32 	%r11, %ctaid.x;
	mov.u32 	%r12, %ntid.x;
	mov.u32 	%r1, %tid.x;
	mad.lo.s32 	%r13, %r11, %r12, %r1;
	cvt.u64.u32 	%rd2, %r13;
	add.s64 	%rd3, %rd77, %rd2;
	cvta.to.global.u64 	%rd4, %rd76;
	ld.global.s32 	%rd5, [%rd4+36];
	or.b64  	%rd78, %rd3, %rd5;
	and.b64  	%rd79, %rd78, -4294967296;
	setp.ne.s64 	%p1, %rd79, 0;
	@%p1 bra 	$L__BB0_2;
	cvt.u32.u64 	%r14, %rd5;
	cvt.u32.u64 	%r15, %rd3;
	div.u32 	%r16, %r15, %r14;
	mul.lo.s32 	%r17, %r16, %r14;
	sub.s32 	%r18, %r15, %r17;
	cvt.u64.u32 	%rd116, %r16;
	cvt.u64.u32 	%rd117, %r18;
	bra.uni 	$L__BB0_3;
$L__BB0_2:
	div.s64 	%rd116, %rd3, %rd5;
	mul.lo.s64 	%rd80, %rd116, %rd5;
	sub.s64 	%rd117, %rd3, %rd80;
$L__BB0_3:
	cvt.u32.u64 	%r2, %rd117;
	ld.global.s32 	%rd12, [%rd4+32];
	or.b64  	%rd81, %rd116, %rd12;
	and.b64  	%rd82, %rd81, -4294967296;
	setp.ne.s64 	%p2, %rd82, 0;
	@%p2 bra 	$L__BB0_5;
	cvt.u32.u64 	%r19, %rd12;
	cvt.u32.u64 	%r20, %rd116;
	div.u32 	%r21, %r20, %r19;
	mul.lo.s32 	%r22, %r21, %r19;
	sub.s32 	%r23, %r20, %r22;
	cvt.u64.u32 	%rd118, %r21;
	cvt.u64.u32 	%rd119, %r23;
	bra.uni 	$L__BB0_6;
$L__BB0_5:
	div.s64 	%rd118, %rd116, %rd12;
	mul.lo.s64 	%rd83, %rd118, %rd12;
	sub.s64 	%rd119, %rd116, %rd83;
$L__BB0_6:
	cvt.u32.u64 	%r3, %rd119;
	ld.global.s32 	%rd19, [%rd4+28];
	or.b64  	%rd84, %rd118, %rd19;
	and.b64  	%rd85, %rd84, -4294967296;
	setp.ne.s64 	%p3, %rd85, 0;
	@%p3 bra 	$L__BB0_8;
	cvt.u32.u64 	%r24, %rd19;
	cvt.u32.u64 	%r25, %rd118;
	div.u32 	%r26, %r25, %r24;
	mul.lo.s32 	%r27, %r26, %r24;
	sub.s32 	%r28, %r25, %r27;
	cvt.u64.u32 	%rd120, %r26;
	cvt.u64.u32 	%rd121, %r28;
	bra.uni 	$L__BB0_9;
$L__BB0_8:
	div.s64 	%rd120, %rd118, %rd19;
	mul.lo.s64 	%rd86, %rd120, %rd19;
	sub.s64 	%rd121, %rd118, %rd86;
$L__BB0_9:
	cvt.u32.u64 	%r4, %rd121;
	ld.global.s32 	%rd26, [%rd4+24];
	or.b64  	%rd87, %rd120, %rd26;
	and.b64  	%rd88, %rd87, -4294967296;
	setp.ne.s64 	%p4, %rd88, 0;
	@%p4 bra 	$L__BB0_11;
	cvt.u32.u64 	%r29, %rd26;
	cvt.u32.u64 	%r30, %rd120;
	div.u32 	%r31, %r30, %r29;
	mul.lo.s32 	%r32, %r31, %r29;
	sub.s32 	%r33, %r30, %r32;
	cvt.u64.u32 	%rd122, %r31;
	cvt.u64.u32 	%rd123, %r33;
	bra.uni 	$L__BB0_12;
$L__BB0_11:
	div.s64 	%rd122, %rd120, %rd26;
	mul.lo.s64 	%rd89, %rd122, %rd26;
	sub.s64 	%rd123, %rd120, %rd89;
$L__BB0_12:
	cvt.u32.u64 	%r5, %rd123;
	ld.global.s32 	%rd33, [%rd4+20];
	or.b64  	%rd90, %rd122, %rd33;
	and.b64  	%rd91, %rd90, -4294967296;
	setp.ne.s64 	%p5, %rd91, 0;
	@%p5 bra 	$L__BB0_14;
	cvt.u32.u64 	%r34, %rd33;
	cvt.u32.u64 	%r35, %rd122;
	div.u32 	%r36, %r35, %r34;
	mul.lo.s32 	%r37, %r36, %r34;
	sub.s32 	%r38, %r35, %r37;
	cvt.u64.u32 	%rd124, %r36;
	cvt.u64.u32 	%rd125, %r38;
	bra.uni 	$L__BB0_15;
$L__BB0_14:
	div.s64 	%rd124, %rd122, %rd33;
	mul.lo.s64 	%rd92, %rd124, %rd33;
	sub.s64 	%rd125, %rd122, %rd92;
$L__BB0_15:
	cvt.u32.u64 	%r6, %rd125;
	ld.global.s32 	%rd40, [%rd4+16];
	or.b64  	%rd93, %rd124, %rd40;
	and.b64  	%rd94, %rd93, -4294967296;
	setp.ne.s64 	%p6, %rd94, 0;
	@%p6 bra 	$L__BB0_17;
	cvt.u32.u64 	%r39, %rd40;
	cvt.u32.u64 	%r40, %rd124;
	div.u32 	%r41, %r40, %r39;
	mul.lo.s32 	%r42, %r41, %r39;
	sub.s32 	%r43, %r40, %r42;
	cvt.u64.u32 	%rd126, %r41;
	cvt.u64.u32 	%rd127, %r43;
	bra.uni 	$L__BB0_18;
$L__BB0_17:
	div.s64 	%rd126, %rd124, %rd40;
	mul.lo.s64 	%rd95, %rd126, %rd40;
	sub.s64 	%rd127, %rd124, %rd95;
$L__BB0_18:
	cvt.u32.u64 	%r7, %rd127;
	ld.global.s32 	%rd47, [%rd4+12];
	or.b64  	%rd96, %rd126, %rd47;
	and.b64  	%rd97, %rd96, -4294967296;
	setp.ne.s64 	%p7, %rd97, 0;
	@%p7 bra 	$L__BB0_20;
	cvt.u32.u64 	%r44, %rd47;
	cvt.u32.u64 	%r45, %rd126;
	div.u32 	%r46, %r45, %r44;
	mul.lo.s32 	%r47, %r46, %r44;
	sub.s32 	%r48, %r45, %r47;
	cvt.u64.u32 	%rd128, %r46;
	cvt.u64.u32 	%rd129, %r48;
	bra.uni 	$L__BB0_21;
$L__BB0_20:
	div.s64 	%rd128, %rd126, %rd47;
	mul.lo.s64 	%rd98, %rd128, %rd47;
	sub.s64 	%rd129, %rd126, %rd98;
$L__BB0_21:
	cvt.u32.u64 	%r8, %rd129;
	ld.global.s32 	%rd54, [%rd4+8];
	or.b64  	%rd99, %rd128, %rd54;
	and.b64  	%rd100, %rd99, -4294967296;
	setp.ne.s64 	%p8, %rd100, 0;
	@%p8 bra 	$L__BB0_23;
	cvt.u32.u64 	%r49, %rd54;
	cvt.u32.u64 	%r50, %rd128;
	div.u32 	%r51, %r50, %r49;
	mul.lo.s32 	%r52, %r51, %r49;
	sub.s32 	%r53, %r50, %r52;
	cvt.u64.u32 	%rd130, %r51;
	cvt.u64.u32 	%rd131, %r53;
	bra.uni 	$L__BB0_24;
$L__BB0_23:
	div.s64 	%rd130, %rd128, %rd54;
	mul.lo.s64 	%rd101, %rd130, %rd54;
	sub.s64 	%rd131, %rd128, %rd101;
$L__BB0_24:
	cvt.u32.u64 	%r9, %rd131;
	ld.global.s32 	%rd61, [%rd4+4];
	or.b64  	%rd102, %rd130, %rd61;
	and.b64  	%rd103, %rd102, -4294967296;
	setp.ne.s64 	%p9, %rd103, 0;
	@%p9 bra 	$L__BB0_26;
	cvt.u32.u64 	%r54, %rd61;
	cvt.u32.u64 	%r55, %rd130;
	div.u32 	%r56, %r55, %r54;
	mul.lo.s32 	%r57, %r56, %r54;
	sub.s32 	%r58, %r55, %r57;
	cvt.u64.u32 	%rd132, %r56;
	cvt.u64.u32 	%rd133, %r58;
	bra.uni 	$L__BB0_27;
$L__BB0_26:
	div.s64 	%rd132, %rd130, %rd61;
	mul.lo.s64 	%rd104, %rd132, %rd61;
	sub.s64 	%rd133, %rd130, %rd104;
$L__BB0_27:
	cvt.u32.u64 	%r10, %rd133;
	ld.global.s32 	%rd68, [%rd4];
	or.b64  	%rd105, %rd132, %rd68;
	and.b64  	%rd106, %rd105, -4294967296;
	setp.ne.s64 	%p10, %rd106, 0;
	@%p10 bra 	$L__BB0_29;
	cvt.u32.u64 	%r59, %rd68;
	cvt.u32.u64 	%r60, %rd132;
	rem.u32 	%r61, %r60, %r59;
	cvt.u64.u32 	%rd134, %r61;
	bra.uni 	$L__BB0_30;
$L__BB0_29:
	rem.s64 	%rd134, %rd132, %rd68;
$L__BB0_30:
	ld.param.u64 	%rd114, [_Z13computeKernelPdS_S_S_Pil_param_1];
	cvta.to.global.u64 	%rd107, %rd114;
	cvt.u32.u64 	%r62, %rd134;
	ld.global.f64 	%fd11, [%rd107];
	cvt.rn.f64.s32 	%fd12, %r62;
	ld.global.f64 	%fd13, [%rd107+16];
	fma.rn.f64 	%fd1, %fd13, %fd12, %fd11;
	ld.global.f64 	%fd14, [%rd107+24];
	cvt.rn.f64.s32 	%fd15, %r10;
	ld.global.f64 	%fd16, [%rd107+40];
	fma.rn.f64 	%fd2, %fd16, %fd15, %fd14;
	ld.global.f64 	%fd17, [%rd107+48];
	cvt.rn.f64.s32 	%fd18, %r9;
	ld.global.f64 	%fd19, [%rd107+64];
	fma.rn.f64 	%fd3, %fd19, %fd18, %fd17;
	ld.global.f64 	%fd20, [%rd107+72];
	cvt.rn.f64.s32 	%fd21, %r8;
	ld.global.f64 	%fd22, [%rd107+88];
	fma.rn.f64 	%fd4, %fd22, %fd21, %fd20;
	ld.global.f64 	%fd23, [%rd107+96];
	cvt.rn.f64.s32 	%fd24, %r7;
	ld.global.f64 	%fd25, [%rd107+112];
	fma.rn.f64 	%fd5, %fd25, %fd24, %fd23;
	ld.global.f64 	%fd26, [%rd107+120];
	cvt.rn.f64.s32 	%fd27, %r6;
	ld.global.f64 	%fd28, [%rd107+136];
	fma.rn.f64 	%fd6, %fd28, %fd27, %fd26;
	ld.global.f64 	%fd29, [%rd107+144];
	cvt.rn.f64.s32 	%fd30, %r5;
	ld.global.f64 	%fd31, [%rd107+160];
	fma.rn.f64 	%fd7, %fd31, %fd30, %fd29;
	ld.global.f64 	%fd32, [%rd107+168];
	cvt.rn.f64.s32 	%fd33, %r4;
	ld.global.f64 	%fd34, [%rd107+184];
	fma.rn.f64 	%fd8, %fd34, %fd33, %fd32;
	ld.global.f64 	%fd35, [%rd107+192];
	cvt.rn.f64.s32 	%fd36, %r3;
	ld.global.f64 	%fd37, [%rd107+208];
	fma.rn.f64 	%fd9, %fd37, %fd36, %fd35;
	ld.global.f64 	%fd38, [%rd107+216];
	cvt.rn.f64.s32 	%fd39, %r2;
	ld.global.f64 	%fd40, [%rd107+232];
	fma.rn.f64 	%fd10, %fd40, %fd39, %fd38;
	setp.gt.u32 	%p11, %r1, 119;
	@%p11 bra 	$L__BB0_32;
	ld.param.u64 	%rd115, [_Z13computeKernelPdS_S_S_Pil_param_2];
	cvta.to.global.u64 	%rd108, %rd115;
	mul.wide.u32 	%rd109, %r1, 8;
	add.s64 	%rd110, %rd108, %rd109;
	ld.global.f64 	%fd41, [%rd110];
	shl.b32 	%r63, %r1, 3;
	mov.u32 	%r64, _ZZ13computeKernelPdS_S_S_PilE12sharedMatrix;
	add.s32 	%r65, %r64, %r63;
	st.shared.f64 	[%r65], %fd41;
$L__BB0_32:
	bar.sync 	0;
	ld.shared.f64 	%fd42, [_ZZ13computeKernelPdS_S_S_PilE12sharedMatrix+800];
	ld.shared.f64 	%fd43, [_ZZ13computeKernelPdS_S_S_PilE12sharedMatrix];
	mul.f64 	%fd44, %fd43, %fd1;
	sub.f64 	%fd45, %fd44, %fd42;
	ld.shared.f64 	%fd46, [_ZZ13computeKernelPdS_S_S_PilE12sharedMatrix+80];
	fma.rn.f64 	%fd47, %fd46, %fd2, %fd45;
	ld.shared.f64 	%fd48, [_ZZ13computeKernelPdS_S_S_PilE12sharedMatrix+160];
	fma.rn.f64 	%fd49, %fd48, %fd3, %fd47;
	ld.shared.f64 	%fd50, [_ZZ13computeKernelPdS_S_S_PilE12sharedMatrix+240];
	fma.rn.f64 	%fd51, %fd50, %fd4, %fd49;
	ld.shared.f64 	%fd52, [_ZZ13computeKernelPdS_S_S_PilE12sharedMatrix+320];
	fma.rn.f64 	%fd53, %fd52, %fd5, %fd51;
	ld.shared.f64 	%fd54, [_ZZ13computeKernelPdS_S_S_PilE12sharedMatrix+400];
	fma.rn.f64 	%fd55, %fd54, %fd6, %fd53;
	ld.shared.f64 	%fd56, [_ZZ13computeKernelPdS_S_S_PilE12sharedMatrix+480];
	fma.rn.f64 	%fd57, %fd56, %fd7, %fd55;
	ld.shared.f64 	%fd58, [_ZZ13computeKernelPdS_S_S_PilE12sharedMatrix+560];
	fma.rn.f64 	%fd59, %fd58, %fd8, %fd57;
	ld.shared.f64 	%fd60, [_ZZ13computeKernelPdS_S_S_PilE12sharedMatrix+640];
	fma.rn.f64 	%fd61, %fd60, %fd9, %fd59;
	ld.shared.f64 	%fd62, [_ZZ13computeKernelPdS_S_S_PilE12sharedMatrix+720];
	fma.rn.f64 	%fd63, %fd62, %fd10, %fd61;
	abs.f64 	%fd64, %fd63;
	ld.global.f64 	%fd65, [%rd1];
	setp.gt.f64 	%p12, %fd64, %fd65;
	@%p12 bra 	$L__BB0_43;
	ld.shared.f64 	%fd66, [_ZZ13computeKernelPdS_S_S_PilE12sharedMatrix+808];
	ld.shared.f64 	%fd67, [_ZZ13computeKernelPdS_S_S_PilE12sharedMatrix+8];
	mul.f64 	%fd68, %fd67, %fd1;
	sub.f64 	%fd69, %fd68, %fd66;
	ld.shared.f64 	%fd70, [_ZZ13computeKernelPdS_S_S_PilE12sharedMatrix+88];
	fma.rn.f64 	%fd71, %fd70, %fd2, %fd69;
	ld.shared.f64 	%fd72, [_ZZ13computeKernelPdS_S_S_PilE12sharedMatrix+168];
	fma.rn.f64 	%fd73, %fd72, %fd3, %fd71;
	ld.shared.f64 	%fd74, [_ZZ13computeKernelPdS_S_S_PilE12sharedMatrix+248];
	fma.rn.f64 	%fd75, %fd74, %fd4, %fd73;
	ld.shared.f64 	%fd76, [_ZZ13computeKernelPdS_S_S_PilE12sharedMatrix+328];
	fma.rn.f64 	%fd77, %fd76, %fd5, %fd75;
	ld.shared.f64 	%fd78, [_ZZ13computeKernelPdS_S_S_PilE12sharedMatrix+408];
	fma.rn.f64 	%fd79, %fd78, %fd6, %fd77;
	ld.shared.f64 	%fd80, [_ZZ13computeKernelPdS_S_S_PilE12sharedMatrix+488];
	fma.rn.f64 	%fd81, %fd80, %fd7, %fd79;
	ld.shared.f64 	%fd82, [_ZZ13computeKernelPdS_S_S_PilE12sharedMatrix+568];
	fma.rn.f64 	%fd83, %fd82, %fd8, %fd81;
	ld.shared.f64 	%fd84, [_ZZ13computeKernelPdS_S_S_PilE12sharedMatrix+648];
	fma.rn.f64 	%fd85, %fd84, %fd9, %fd83;
	ld.shared.f64 	%fd86, [_ZZ13computeKernelPdS_S_S_PilE12sharedMatrix+728];
	fma.rn.f64 	%fd87, %fd86, %fd10, %fd85;
	abs.f64 	%fd88, %fd87;
	ld.global.f64 	%fd89, [%rd1+8];
	setp.gt.f64 	%p13, %fd88, %fd89;
	@%p13 bra 	$L__BB0_43;
	ld.shared.f64 	%fd90, [_ZZ13computeKernelPdS_S_S_PilE12sharedMatrix+816];
	ld.shared.f64 	%fd91, [_ZZ13computeKernelPdS_S_S_PilE12sharedMatrix+16];
	mul.f64 	%fd92, %fd91, %fd1;
	sub.f64 	%fd93, %fd92, %fd90;
	ld.shared.f64 	%fd94, [_ZZ13computeKernelPdS_S_S_PilE12sharedMatrix+96];
	fma.rn.f64 	%fd95, %fd94, %fd2, %fd93;
	ld.shared.f64 	%fd96, [_ZZ13computeKernelPdS_S_S_PilE12sharedMatrix+176];
	fma.rn.f64 	%fd97, %fd96, %fd3, %fd95;
	ld.shared.f64 	%fd98, [_ZZ13computeKernelPdS_S_S_PilE12sharedMatrix+256];
	fma.rn.f64 	%fd99, %fd98, %fd4, %fd97;
	ld.shared.f64 	%fd100, [_ZZ13computeKernelPdS_S_S_PilE12sharedMatrix+336];
	fma.rn.f64 	%fd101, %fd100, %fd5, %fd99;
	ld.shared.f64 	%fd102, [_ZZ13computeKernelPdS_S_S_PilE12sharedMatrix+416];
	fma.rn.f64 	%fd103, %fd102, %fd6, %fd101;
	ld.shared.f64 	%fd104, [_ZZ13computeKernelPdS_S_S_PilE12sharedMatrix+496];
	fma.rn.f64 	%fd105, %fd104, %fd7, %fd103;
	ld.shared.f64 	%fd106, [_ZZ13computeKernelPdS_S_S_PilE12sharedMatrix+576];
	fma.rn.f64 	%fd107, %fd106, %fd8, %fd105;
	ld.shared.f64 	%fd108, [_ZZ13computeKernelPdS_S_S_PilE12sharedMatrix+656];
	fma.rn.f64 	%fd109, %fd108, %fd9, %fd107;
	ld.shared.f64 	%fd110, [_ZZ13computeKernelPdS_S_S_PilE12sharedMatrix+736];
	fma.rn.f64 	%fd111, %fd110, %fd10, %fd109;
	abs.f64 	%fd112, %fd111;
	ld.global.f64 	%fd113, [%rd1+16];
	setp.gt.f64 	%p14, %fd112, %fd113;
	@%p14 bra 	$L__BB0_43;
	ld.shared.f64 	%fd114, [_ZZ13computeKernelPdS_S_S_PilE12sharedMatrix+824];
	ld.shared.f64 	%fd115, [_ZZ13computeKernelPdS_S_S_PilE12sharedMatrix+24];
	mul.f64 	%fd116, %fd115, %fd1;
	sub.f64 	%fd117, %fd116, %fd114;
	ld.shared.f64 	%fd118, [_ZZ13computeKernelPdS_S_S_PilE12sharedMatrix+104];
	fma.rn.f64 	%fd119, %fd118, %fd2, %fd117;
	ld.shared.f64 	%fd120, [_ZZ13computeKernelPdS_S_S_PilE12sharedMatrix+184];
	fma.rn.f64 	%fd121, %fd120, %fd3, %fd119;
	ld.shared.f64 	%fd122, [_ZZ13computeKernelPdS_S_S_PilE12sharedMatrix+264];
	fma.rn.f64 	%fd123, %fd122, %fd4, %fd121;
	ld.shared.f64 	%fd124, [_ZZ13computeKernelPdS_S_S_PilE12sharedMatrix+344];
	fma.rn.f64 	%fd125, %fd124, %fd5, %fd123;
	ld.shared.f64 	%fd126, [_ZZ13computeKernelPdS_S_S_PilE12sharedMatrix+424];
	fma.rn.f64 	%fd127, %fd126, %fd6, %fd125;
	ld.shared.f64 	%fd128, [_ZZ13computeKernelPdS_S_S_PilE12sharedMatrix+504];
	fma.rn.f64 	%fd129, %fd128, %fd7, %fd127;
	ld.shared.f64 	%fd130, [_ZZ13computeKernelPdS_S_S_PilE12sharedMatrix+584];
	fma.rn.f64 	%fd131, %fd130, %fd8, %fd129;
	ld.shared.f64 	%fd132, [_ZZ13computeKernelPdS_S_S_PilE12sharedMatrix+664];
	fma.rn.f64 	%fd133, %fd132, %fd9, %fd131;
	ld.shared.f64 	%fd134, [_ZZ13computeKernelPdS_S_S_PilE12sharedMatrix+744];
	fma.rn.f64 	%fd135, %fd134, %fd10, %fd133;
	abs.f64 	%fd136, %fd135;
	ld.global.f64 	%fd137, [%rd1+24];
	setp.gt.f64 	%p15, %fd136, %fd137;
	@%p15 bra 	$L__BB0_43;
	ld.shared.f64 	%fd138, [_ZZ13computeKernelPdS_S_S_PilE12sharedMatrix+832];
	ld.shared.f64 	%fd139, [_ZZ13computeKernelPdS_S_S_PilE12sharedMatrix+32];
	mul.f64 	%fd140, %fd139, %fd1;
	sub.f64 	%fd141, %fd140, %fd138;
	ld.shared.f64 	%fd142, [_ZZ13computeKernelPdS_S_S_PilE12sharedMatrix+112];
	fma.rn.f64 	%fd143, %fd142, %fd2, %fd141;
	ld.shared.f64 	%fd144, [_ZZ13computeKernelPdS_S_S_PilE12sharedMatrix+192];
	fma.rn.f64 	%fd145, %fd144, %fd3, %fd143;
	ld.shared.f64 	%fd146, [_ZZ13computeKernelPdS_S_S_PilE12sharedMatrix+272];
	fma.rn.f64 	%fd147, %fd146, %fd4, %fd145;
	ld.shared.f64 	%fd148, [_ZZ13computeKernelPdS_S_S_PilE12sharedMatrix+352];
	fma.rn.f64 	%fd149, %fd148, %fd5, %fd147;
	ld.shared.f64 	%fd150, [_ZZ13computeKernelPdS_S_S_PilE12sharedMatrix+432];
	fma.rn.f64 	%fd151, %fd150, %fd6, %fd149;
	ld.shared.f64 	%fd152, [_ZZ13computeKernelPdS_S_S_PilE12sharedMatrix+512];
	fma.rn.f64 	%fd153, %fd152, %fd7, %fd151;
	ld.shared.f64 	%fd154, [_ZZ13computeKernelPdS_S_S_PilE12sharedMatrix+592];
	fma.rn.f64 	%fd155, %fd154, %fd8, %fd153;
	ld.shared.f64 	%fd156, [_ZZ13computeKernelPdS_S_S_PilE12sharedMatrix+672];
	fma.rn.f64 	%fd157, %fd156, %fd9, %fd155;
	ld.shared.f64 	%fd158, [_ZZ13computeKernelPdS_S_S_PilE12sharedMatrix+752];
	fma.rn.f64 	%fd159, %fd158, %fd10, %fd157;
	abs.f64 	%fd160, %fd159;
	ld.global.f64 	%fd161, [%rd1+32];
	setp.gt.f64 	%p16, %fd160, %fd161;
	@%p16 bra 	$L__BB0_43;
	ld.shared.f64 	%fd162, [_ZZ13computeKernelPdS_S_S_PilE12sharedMatrix+840];
	ld.shared.f64 	%fd163, [_ZZ13computeKernelPdS_S_S_PilE12sharedMatrix+40];
	mul.f64 	%fd164, %fd163, %fd1;
	sub.f64 	%fd165, %fd164, %fd162;
	ld.shared.f64 	%fd166, [_ZZ13computeKernelPdS_S_S_PilE12sharedMatrix+120];
	fma.rn.f64 	%fd167, %fd166, %fd2, %fd165;
	ld.shared.f64 	%fd168, [_ZZ13computeKernelPdS_S_S_PilE12sharedMatrix+200];
	fma.rn.f64 	%fd169, %fd168, %fd3, %fd167;
	ld.shared.f64 	%fd170, [_ZZ13computeKernelPdS_S_S_PilE12sharedMatrix+280];
	fma.rn.f64 	%fd171, %fd170, %fd4, %fd169;
	ld.shared.f64 	%fd172, [_ZZ13computeKernelPdS_S_S_PilE12sharedMatrix+360];
	fma.rn.f64 	%fd173, %fd172, %fd5, %fd171;
	ld.shared.f64 	%fd174, [_ZZ13computeKernelPdS_S_S_PilE12sharedMatrix+440];
	fma.rn.f64 	%fd175, %fd174, %fd6, %fd173;
	ld.shared.f64 	%fd176, [_ZZ13computeKernelPdS_S_S_PilE12sharedMatrix+520];
	fma.rn.f64 	%fd177, %fd176, %fd7, %fd175;
	ld.shared.f64 	%fd178, [_ZZ13computeKernelPdS_S_S_PilE12sharedMatrix+600];
	fma.rn.f64 	%fd179, %fd178, %fd8, %fd177;
	ld.shared.f64 	%fd180, [_ZZ13computeKernelPdS_S_S_PilE12sharedMatrix+680];
	fma.rn.f64 	%fd181, %fd180, %fd9, %fd179;
	ld.shared.f64 	%fd182, [_ZZ13computeKernelPdS_S_S_PilE12sharedMatrix+760];
	fma.rn.f64 	%fd183, %fd182, %fd10, %fd181;
	abs.f64 	%fd184, %fd183;
	ld.global.f64 	%fd185, [%rd1+40];
	setp.gt.f64 	%p17, %fd184, %fd185;
	@%p17 bra 	$L__BB0_43;
	ld.shared.f64 	%fd186, [_ZZ13computeKernelPdS_S_S_PilE12sharedMatrix+848];
	ld.shared.f64 	%fd187, [_ZZ13computeKernelPdS_S_S_PilE12sharedMatrix+48];
	mul.f64 	%fd188, %fd187, %fd1;
	sub.f64 	%fd189, %fd188, %fd186;
	ld.shared.f64 	%fd190, [_ZZ13computeKernelPdS_S_S_PilE12sharedMatrix+128];
	fma.rn.f64 	%fd191, %fd190, %fd2, %fd189;
	ld.shared.f64 	%fd192, [_ZZ13computeKernelPdS_S_S_PilE12sharedMatrix+208];
	fma.rn.f64 	%fd193, %fd192, %fd3, %fd191;
	ld.shared.f64 	%fd194, [_ZZ13computeKernelPdS_S_S_PilE12sharedMatrix+288];
	fma.rn.f64 	%fd195, %fd194, %fd4, %fd193;
	ld.shared.f64 	%fd196, [_ZZ13computeKernelPdS_S_S_PilE12sharedMatrix+368];
	fma.rn.f64 	%fd197, %fd196, %fd5, %fd195;
	ld.shared.f64 	%fd198, [_ZZ13computeKernelPdS_S_S_PilE12sharedMatrix+448];
	fma.rn.f64 	%fd199, %fd198, %fd6, %fd197;
	ld.shared.f64 	%fd200, [_ZZ13computeKernelPdS_S_S_PilE12sharedMatrix+528];
	fma.rn.f64 	%fd201, %fd200, %fd7, %fd199;
	ld.shared.f64 	%fd202, [_ZZ13computeKernelPdS_S_S_PilE12sharedMatrix+608];
	fma.rn.f64 	%fd203, %fd202, %fd8, %fd201;
	ld.shared.f64 	%fd204, [_ZZ13computeKernelPdS_S_S_PilE12sharedMatrix+688];
	fma.rn.f64 	%fd205, %fd204, %fd9, %fd203;
	ld.shared.f64 	%fd206, [_ZZ13computeKernelPdS_S_S_PilE12sharedMatrix+768];
	fma.rn.f64 	%fd207, %fd206, %fd10, %fd205;
	abs.f64 	%fd208, %fd207;
	ld.global.f64 	%fd209, [%rd1+48];
	setp.gt.f64 	%p18, %fd208, %fd209;
	@%p18 bra 	$L__BB0_43;
	ld.shared.f64 	%fd210, [_ZZ13computeKernelPdS_S_S_PilE12sharedMatrix+856];
	ld.shared.f64 	%fd211, [_ZZ13computeKernelPdS_S_S_PilE12sharedMatrix+56];
	mul.f64 	%fd212, %fd211, %fd1;
	sub.f64 	%fd213, %fd212, %fd210;
	ld.shared.f64 	%fd214, [_ZZ13computeKernelPdS_S_S_PilE12sharedMatrix+136];
	fma.rn.f64 	%fd215, %fd214, %fd2, %fd213;
	ld.shared.f64 	%fd216, [_ZZ13computeKernelPdS_S_S_PilE12sharedMatrix+216];
	fma.rn.f64 	%fd217, %fd216, %fd3, %fd215;
	ld.shared.f64 	%fd218, [_ZZ13computeKernelPdS_S_S_PilE12sharedMatrix+296];
	fma.rn.f64 	%fd219, %fd218, %fd4, %fd217;
	ld.shared.f64 	%fd220, [_ZZ13computeKernelPdS_S_S_PilE12sharedMatrix+376];
	fma.rn.f64 	%fd221, %fd220, %fd5, %fd219;
	ld.shared.f64 	%fd222, [_ZZ13computeKernelPdS_S_S_PilE12sharedMatrix+456];
	fma.rn.f64 	%fd223, %fd222, %fd6, %fd221;
	ld.shared.f64 	%fd224, [_ZZ13computeKernelPdS_S_S_PilE12sharedMatrix+536];
	fma.rn.f64 	%fd225, %fd224, %fd7, %fd223;
	ld.shared.f64 	%fd226, [_ZZ13computeKernelPdS_S_S_PilE12sharedMatrix+616];
	fma.rn.f64 	%fd227, %fd226, %fd8, %fd225;
	ld.shared.f64 	%fd228, [_ZZ13computeKernelPdS_S_S_PilE12sharedMatrix+696];
	fma.rn.f64 	%fd229, %fd228, %fd9, %fd227;
	ld.shared.f64 	%fd230, [_ZZ13computeKernelPdS_S_S_PilE12sharedMatrix+776];
	fma.rn.f64 	%fd231, %fd230, %fd10, %fd229;
	abs.f64 	%fd232, %fd231;
	ld.global.f64 	%fd233, [%rd1+56];
	setp.gt.f64 	%p19, %fd232, %fd233;
	@%p19 bra 	$L__BB0_43;
	ld.shared.f64 	%fd234, [_ZZ13computeKernelPdS_S_S_PilE12sharedMatrix+864];
	ld.shared.f64 	%fd235, [_ZZ13computeKernelPdS_S_S_PilE12sharedMatrix+64];
	mul.f64 	%fd236, %fd235, %fd1;
	sub.f64 	%fd237, %fd236, %fd234;
	ld.shared.f64 	%fd238, [_ZZ13computeKernelPdS_S_S_PilE12sharedMatrix+144];
	fma.rn.f64 	%fd239, %fd238, %fd2, %fd237;
	ld.shared.f64 	%fd240, [_ZZ13computeKernelPdS_S_S_PilE12sharedMatrix+224];
	fma.rn.f64 	%fd241, %fd240, %fd3, %fd239;
	ld.shared.f64 	%fd242, [_ZZ13computeKernelPdS_S_S_PilE12sharedMatrix+304];
	fma.rn.f64 	%fd243, %fd242, %fd4, %fd241;
	ld.shared.f64 	%fd244, [_ZZ13computeKernelPdS_S_S_PilE12sharedMatrix+384];
	fma.rn.f64 	%fd245, %fd244, %fd5, %fd243;
	ld.shared.f64 	%fd246, [_ZZ13computeKernelPdS_S_S_PilE12sharedMatrix+464];
	fma.rn.f64 	%fd247, %fd246, %fd6, %fd245;
	ld.shared.f64 	%fd248, [_ZZ13computeKernelPdS_S_S_PilE12sharedMatrix+544];
	fma.rn.f64 	%fd249, %fd248, %fd7, %fd247;
	ld.shared.f64 	%fd250, [_ZZ13computeKernelPdS_S_S_PilE12sharedMatrix+624];
	fma.rn.f64 	%fd251, %fd250, %fd8, %fd249;
	ld.shared.f64 	%fd252, [_ZZ13computeKernelPdS_S_S_PilE12sharedMatrix+704];
	fma.rn.f64 	%fd253, %fd252, %fd9, %fd251;
	ld.shared.f64 	%fd254, [_ZZ13computeKernelPdS_S_S_PilE12sharedMatrix+784];
	fma.rn.f64 	%fd255, %fd254, %fd10, %fd253;
	abs.f64 	%fd256, %fd255;
	ld.global.f64 	%fd257, [%rd1+64];
	setp.gt.f64 	%p20, %fd256, %fd257;
	@%p20 bra 	$L__BB0_43;
	ld.shared.f64 	%fd258, [_ZZ13computeKernelPdS_S_S_PilE12sharedMatrix+872];
	ld.shared.f64 	%fd259, [_ZZ13computeKernelPdS_S_S_PilE12sharedMatrix+72];
	mul.f64 	%fd260, %fd259, %fd1;
	sub.f64 	%fd261, %fd260, %fd258;
	ld.shared.f64 	%fd262, [_ZZ13computeKernelPdS_S_S_PilE12sharedMatrix+152];
	fma.rn.f64 	%fd263, %fd262, %fd2, %fd261;
	ld.shared.f64 	%fd264, [_ZZ13computeKernelPdS_S_S_PilE12sharedMatrix+232];
	fma.rn.f64 	%fd265, %fd264, %fd3, %fd263;
	ld.shared.f64 	%fd266, [_ZZ13computeKernelPdS_S_S_PilE12sharedMatrix+312];
	fma.rn.f64 	%fd267, %fd266, %fd4, %fd265;
	ld.shared.f64 	%fd268, [_ZZ13computeKernelPdS_S_S_PilE12sharedMatrix+392];
	fma.rn.f64 	%fd269, %fd268, %fd5, %fd267;
	ld.shared.f64 	%fd270, [_ZZ13computeKernelPdS_S_S_PilE12sharedMatrix+472];
	fma.rn.f64 	%fd271, %fd270, %fd6, %fd269;
	ld.shared.f64 	%fd272, [_ZZ13computeKernelPdS_S_S_PilE12sharedMatrix+552];
	fma.rn.f64 	%fd273, %fd272, %fd7, %fd271;
	ld.shared.f64 	%fd274, [_ZZ13computeKernelPdS_S_S_PilE12sharedMatrix+632];
	fma.rn.f64 	%fd275, %fd274, %fd8, %fd273;
	ld.shared.f64 	%fd276, [_ZZ13computeKernelPdS_S_S_PilE12sharedMatrix+712];
	fma.rn.f64 	%fd277, %fd276, %fd9, %fd275;
	ld.shared.f64 	%fd278, [_ZZ13computeKernelPdS_S_S_PilE12sharedMatrix+792];
	fma.rn.f64 	%fd279, %fd278, %fd10, %fd277;
	abs.f64 	%fd280, %fd279;
	ld.global.f64 	%fd281, [%rd1+72];
	setp.gt.f64 	%p21, %fd280, %fd281;
	@%p21 bra 	$L__BB0_43;
	ld.param.u64 	%rd113, [_Z13computeKernelPdS_S_S_Pil_param_0];
	cvta.to.global.u64 	%rd111, %rd113;
	mad.lo.s64 	%rd112, %rd2, 80, %rd111;
	st.global.f64 	[%rd112], %fd1;
	st.global.f64 	[%rd112+8], %fd2;
	st.global.f64 	[%rd112+16], %fd3;
	st.global.f64 	[%rd112+24], %fd4;
	st.global.f64 	[%rd112+32], %fd5;
	st.global.f64 	[%rd112+40], %fd6;
	st.global.f64 	[%rd112+48], %fd7;
	st.global.f64 	[%rd112+56], %fd8;
	st.global.f64 	[%rd112+64], %fd9;
	st.global.f64 	[%rd112+72], %fd10;
$L__BB0_43:
	ret;

}


// ===== COMPILED SASS (sm_100) =====

	.target	sm_100

	.elftype	@"ET_EXEC"


//--------------------- .note.nv.tkinfo           --------------------------
	.section	.note.nv.tkinfo,"",@"SHT_NOTE"
	.sectionflags	@"SHF_NOTE_NV_TKINFO"
	.tkinfo
        /*0018*/ 	.word	0x00000002
        /*0030*/ 	.string	""
        /*0030*/ 	.string	"ptxas"
        /*0030*/ 	.string	"Cuda compilation tools, release 13.0, V13.0.88"
        /*0030*/ 	.string	"Build cuda_13.0.r13.0/compiler.36424714_0"
        /*0030*/ 	.string	"-arch sm_100 -m 64 "



//--------------------- .note.nv.cuinfo           --------------------------
	.section	.note.nv.cuinfo,"",@"SHT_NOTE"
	.sectionflags	@"SHF_NOTE_NV_CUINFO"
        /*0018*/ 	.short	0x0002
        /*001a*/ 	.short	0x0064
        /*001c*/ 	.short	0x0082
	.zero		2


//--------------------- .nv.info                  --------------------------
	.section	.nv.info,"",@"SHT_CUDA_INFO"
	.align	4


	//----- nvinfo : EIATTR_REGCOUNT
	.align		4
        /*0000*/ 	.byte	0x04, 0x2f
        /*0002*/ 	.short	(.L_1 - .L_0)
	.align		4
.L_0:
        /*0004*/ 	.word	index@(_Z13computeKernelPdS_S_S_Pil)
        /*0008*/ 	.word	0x00000034


	//----- nvinfo : EIATTR_FRAME_SIZE
	.align		4
.L_1:
        /*000c*/ 	.byte	0x04, 0x11
        /*000e*/ 	.short	(.L_3 - .L_2)
	.align		4
.L_2:
        /*0010*/ 	.word	index@($__internal_1_$__cuda_sm20_rem_s64)
        /*0014*/ 	.word	0x00000000


	//----- nvinfo : EIATTR_FRAME_SIZE
	.align		4
.L_3:
        /*0018*/ 	.byte	0x04, 0x11
        /*001a*/ 	.short	(.L_5 - .L_4)
	.align		4
.L_4:
        /*001c*/ 	.word	index@($__internal_0_$__cuda_sm20_div_s64)
        /*0020*/ 	.word	0x00000000


	//----- nvinfo : EIATTR_FRAME_SIZE
	.align		4
.L_5:
        /*0024*/ 	.byte	0x04, 0x11
        /*0026*/ 	.short	(.L_7 - .L_6)
	.align		4
.L_6:
        /*0028*/ 	.word	index@(_Z13computeKernelPdS_S_S_Pil)
        /*002c*/ 	.word	0x00000000


	//----- nvinfo : EIATTR_MIN_STACK_SIZE
	.align		4
.L_7:
        /*0030*/ 	.byte	0x04, 0x12
        /*0032*/ 	.short	(.L_9 - .L_8)
	.align		4
.L_8:
        /*0034*/ 	.word	index@(_Z13computeKernelPdS_S_S_Pil)
        /*0038*/ 	.word	0x00000000
.L_9:


//--------------------- .nv.compat                --------------------------
	.section	.nv.compat,"",@"SHT_CUDA_COMPAT_INFO"
	.align	4
        /*0000*/ 	.byte	0x02, 0x09, 0x00, 0x00, 0x02, 0x02, 0x01, 0x00, 0x02, 0x05, 0x05, 0x00, 0x03, 0x07, 0x01, 0x01
        /*0010*/ 	.byte	0x02, 0x03, 0x00, 0x00, 0x02, 0x06, 0x01, 0x00, 0x04, 0x0b, 0x08, 0x00, 0x01, 0x00, 0x00, 0x00
        /*0020*/ 	.byte	0x00, 0x00, 0x00, 0x00


//--------------------- .nv.info._Z13computeKernelPdS_S_S_Pil --------------------------
	.section	.nv.info._Z13computeKernelPdS_S_S_Pil,"",@"SHT_CUDA_INFO"
	.sectionflags	@""
	.align	4


	//----- nvinfo : EIATTR_CUDA_API_VERSION
	.align		4
        /*0000*/ 	.byte	0x04, 0x37
        /*0002*/ 	.short	(.L_11 - .L_10)
.L_10:
        /*0004*/ 	.word	0x00000082


	//----- nvinfo : EIATTR_KPARAM_INFO
	.align		4
.L_11:
        /*0008*/ 	.byte	0x04, 0x17
        /*000a*/ 	.short	(.L_13 - .L_12)
.L_12:
        /*000c*/ 	.word	0x00000000
        /*0010*/ 	.short	0x0005
        /*0012*/ 	.short	0x0028
        /*0014*/ 	.byte	0x00, 0xf0, 0x21, 0x00


	//----- nvinfo : EIATTR_KPARAM_INFO
	.align		4
.L_13:
        /*0018*/ 	.byte	0x04, 0x17
        /*001a*/ 	.short	(.L_15 - .L_14)
.L_14:
        /*001c*/ 	.word	0x00000000
        /*0020*/ 	.short	0x0004
        /*0022*/ 	.short	0x0020
        /*0024*/ 	.byte	0x00, 0xf5, 0x21, 0x00


	//----- nvinfo : EIATTR_KPARAM_INFO
	.align		4
.L_15:
        /*0028*/ 	.byte	0x04, 0x17
        /*002a*/ 	.short	(.L_17 - .L_16)
.L_16:
        /*002c*/ 	.word	0x00000000
        /*0030*/ 	.short	0x0003
        /*0032*/ 	.short	0x0018
        /*0034*/ 	.byte	0x00, 0xf5, 0x21, 0x00


	//----- nvinfo : EIATTR_KPARAM_INFO
	.align		4
.L_17:
        /*0038*/ 	.byte	0x04, 0x17
        /*003a*/ 	.short	(.L_19 - .L_18)
.L_18:
        /*003c*/ 	.word	0x00000000
        /*0040*/ 	.short	0x0002
        /*0042*/ 	.short	0x0010
        /*0044*/ 	.byte	0x00, 0xf5, 0x21, 0x00


	//----- nvinfo : EIATTR_KPARAM_INFO
	.align		4
.L_19:
        /*0048*/ 	.byte	0x04, 0x17
        /*004a*/ 	.short	(.L_21 - .L_20)
.L_20:
        /*004c*/ 	.word	0x00000000
        /*0050*/ 	.short	0x0001
        /*0052*/ 	.short	0x0008
        /*0054*/ 	.byte	0x00, 0xf5, 0x21, 0x00


	//----- nvinfo : EIATTR_KPARAM_INFO
	.align		4
.L_21:
        /*0058*/ 	.byte	0x04, 0x17
        /*005a*/ 	.short	(.L_23 - .L_22)
.L_22:
        /*005c*/ 	.word	0x00000000
        /*0060*/ 	.short	0x0000
        /*0062*/ 	.short	0x0000
        /*0064*/ 	.byte	0x00, 0xf5, 0x21, 0x00


	//----- nvinfo : EIATTR_SPARSE_MMA_MASK
	.align		4
.L_23:
        /*0068*/ 	.byte	0x03, 0x50
        /*006a*/ 	.short	0x0000


	//----- nvinfo : EIATTR_MAXREG_COUNT
	.align		4
        /*006c*/ 	.byte	0x03, 0x1b
        /*006e*/ 	.short	0x00ff


	//----- nvinfo : EIATTR_NUM_BARRIERS
	.align		4
        /*0070*/ 	.byte	0x02, 0x4c
        /*0072*/ 	.byte	0x01
	.zero		1


	//----- nvinfo : EIATTR_MERCURY_ISA_VERSION
	.align		4
        /*0074*/ 	.byte	0x03, 0x5f
        /*0076*/ 	.short	0x0101


	//----- nvinfo : EIATTR_VRC_CTA_INIT_COUNT
	.align		4
        /*0078*/ 	.byte	0x02, 0x4a
	.zero		1
	.zero		1


	//----- nvinfo : EIATTR_EXIT_INSTR_OFFSETS
	.align		4
        /*007c*/ 	.byte	0x04, 0x1c
        /*007e*/ 	.short	(.L_25 - .L_24)


	//   ....[0]....
.L_24:
        /*0080*/ 	.word	0x00001cc0


	//   ....[1]....
        /*0084*/ 	.word	0x00001df0


	//   ....[2]....
        /*0088*/ 	.word	0x00001f70


	//   ....[3]....
        /*008c*/ 	.word	0x000020a0


	//   ....[4]....
        /*0090*/ 	.word	0x00002220


	//   ....[5]....
        /*0094*/ 	.word	0x00002350


	//   ....[6]....
        /*0098*/ 	.word	0x000024d0


	//   ....[7]....
        /*009c*/ 	.word	0x00002600


	//   ....[8]....
        /*00a0*/ 	.word	0x00002780


	//   ....[9]....
        /*00a4*/ 	.word	0x000028b0


	//   ....[10]....
        /*00a8*/ 	.word	0x000029a0


	//----- nvinfo : EIATTR_CRS_STACK_SIZE
	.align		4
.L_25:
        /*00ac*/ 	.byte	0x04, 0x1e
        /*00ae*/ 	.short	(.L_27 - .L_26)
.L_26:
        /*00b0*/ 	.word	0x00000000


	//----- nvinfo : EIATTR_CBANK_PARAM_SIZE
	.align		4
.L_27:
        /*00b4*/ 	.byte	0x03, 0x19
        /*00b6*/ 	.short	0x0030


	//----- nvinfo : EIATTR_PARAM_CBANK
	.align		4
        /*00b8*/ 	.byte	0x04, 0x0a
        /*00ba*/ 	.short	(.L_29 - .L_28)
	.align		4
.L_28:
        /*00bc*/ 	.word	index@(.nv.constant0._Z13computeKernelPdS_S_S_Pil)
        /*00c0*/ 	.short	0x0380
        /*00c2*/ 	.short	0x0030


	//----- nvinfo : EIATTR_SW_WAR
	.align		4
.L_29:
        /*00c4*/ 	.byte	0x04, 0x36
        /*00c6*/ 	.short	(.L_31 - .L_30)
.L_30:
        /*00c8*/ 	.word	0x00000008
.L_31:


//--------------------- .nv.callgraph             --------------------------
	.section	.nv.callgraph,"",@"SHT_CUDA_CALLGRAPH"
	.align	4
	.sectionentsize	8
	.align		4
        /*0000*/ 	.word	0x00000000
	.align		4
        /*0004*/ 	.word	0xffffffff
	.align		4
        /*0008*/ 	.word	0x00000000
	.align		4
        /*000c*/ 	.word	0xfffffffe
	.align		4
        /*0010*/ 	.word	0x00000000
	.align		4
        /*0014*/ 	.word	0xfffffffd
	.align		4
        /*0018*/ 	.word	0x00000000
	.align		4
        /*001c*/ 	.word	0xfffffffc


//--------------------- .text._Z13computeKernelPdS_S_S_Pil --------------------------
	.section	.text._Z13computeKernelPdS_S_S_Pil,"ax",@progbits
	.align	128
        .global         _Z13computeKernelPdS_S_S_Pil
        .type           _Z13computeKernelPdS_S_S_Pil,@function
        .size           _Z13computeKernelPdS_S_S_Pil,(.L_x_32 - _Z13computeKernelPdS_S_S_Pil)
        .other          _Z13computeKernelPdS_S_S_Pil,@"STO_CUDA_ENTRY STV_DEFAULT"
_Z13computeKernelPdS_S_S_Pil:
.text._Z13computeKernelPdS_S_S_Pil:
[----:B------:R-:W-:Y:S08]  /*0000*/  LDC R1, c[0x0][0x37c] ;  /* 0x0000df00ff017b82 */ /* 0x000ff00000000800 */
[----:B------:R-:W0:Y:S01]  /*0010*/  LDC.64 R10, c[0x0][0x3a0] ;  /* 0x0000e800ff0a7b82 */ /* 0x000e220000000a00 */
[----:B------:R-:W0:Y:S01]  /*0020*/  LDCU.64 UR6, c[0x0][0x358] ;  /* 0x00006b00ff0677ac */ /* 0x000e220008000a00 */
[----:B------:R-:W1:Y:S01]  /*0030*/  S2R R4, SR_TID.X ;  /* 0x0000000000047919 */ /* 0x000e620000002100 */
[----:B------:R-:W2:Y:S01]  /*0040*/  LDCU.64 UR8, c[0x0][0x3a8] ;  /* 0x00007500ff0877ac */ /* 0x000ea20008000a00 */
[----:B0-----:R-:W3:Y:S04]  /*0050*/  LDG.E R10, desc[UR6][R10.64+0x24] ;  /* 0x000024060a0a7981 */ /* 0x001ee8000c1e1900 */
[----:B------:R-:W1:Y:S01]  /*0060*/  S2UR UR4, SR_CTAID.X ;  /* 0x00000000000479c3 */ /* 0x000e620000002500 */
[----:B------:R-:W-:Y:S07]  /*0070*/  BSSY.RECONVERGENT B0, `(.L_x_0) ;  /* 0x0000026000007945 */ /* 0x000fee0003800200 */
[----:B------:R-:W1:Y:S02]  /*0080*/  LDC R3, c[0x0][0x360] ;  /* 0x0000d800ff037b82 */ /* 0x000e640000000800 */
[----:B-1----:R-:W-:-:S05]  /*0090*/  IMAD R0, R3, UR4, R4 ;  /* 0x0000000403007c24 */ /* 0x002fca000f8e0204 */
[----:B--2---:R-:W-:-:S05]  /*00a0*/  IADD3 R28, P0, PT, R0, UR8, RZ ;  /* 0x00000008001c7c10 */ /* 0x004fca000ff1e0ff */
[----:B------:R-:W-:Y:S01]  /*00b0*/  IMAD.X R9, RZ, RZ, UR9, P0 ;  /* 0x00000009ff097e24 */ /* 0x000fe200080e06ff */
[----:B---3--:R-:W-:-:S04]  /*00c0*/  SHF.R.S32.HI R7, RZ, 0x1f, R10 ;  /* 0x0000001fff077819 */ /* 0x008fc8000001140a */
[----:B------:R-:W-:-:S04]  /*00d0*/  LOP3.LUT R2, R9, R7, RZ, 0xfc, !PT ;  /* 0x0000000709027212 */ /* 0x000fc800078efcff */
[----:B------:R-:W-:-:S13]  /*00e0*/  ISETP.NE.U32.AND P0, PT, R2, RZ, PT ;  /* 0x000000ff0200720c */ /* 0x000fda0003f05070 */
[----:B------:R-:W-:Y:S05]  /*00f0*/  @P0 BRA `(.L_x_1) ;  /* 0x0000000000580947 */ /* 0x000fea0003800000 */
[----:B------:R-:W0:Y:S01]  /*0100*/  I2F.U32.RP R5, R10 ;  /* 0x0000000a00057306 */ /* 0x000e220000209000 */
[----:B------:R-:W-:Y:S02]  /*0110*/  IADD3 R7, PT, PT, RZ, -R10, RZ ;  /* 0x8000000aff077210 */ /* 0x000fe40007ffe0ff */
[----:B------:R-:W-:-:S05]  /*0120*/  ISETP.NE.U32.AND P2, PT, R10, RZ, PT ;  /* 0x000000ff0a00720c */ /* 0x000fca0003f45070 */
[----:B0-----:R-:W0:Y:S02]  /*0130*/  MUFU.RCP R5, R5 ;  /* 0x0000000500057308 */ /* 0x001e240000001000 */
[----:B0-----:R-:W-:-:S06]  /*0140*/  VIADD R2, R5, 0xffffffe ;  /* 0x0ffffffe05027836 */ /* 0x001fcc0000000000 */
[----:B------:R0:W1:Y:S02]  /*0150*/  F2I.FTZ.U32.TRUNC.NTZ R3, R2 ;  /* 0x0000000200037305 */ /* 0x000064000021f000 */
[----:B0-----:R-:W-:Y:S02]  /*0160*/  IMAD.MOV.U32 R2, RZ, RZ, RZ ;  /* 0x000000ffff027224 */ /* 0x001fe400078e00ff */
[----:B-1----:R-:W-:-:S04]  /*0170*/  IMAD R7, R7, R3, RZ ;  /* 0x0000000307077224 */ /* 0x002fc800078e02ff */
[----:B------:R-:W-:-:S06]  /*0180*/  IMAD.HI.U32 R3, R3, R7, R2 ;  /* 0x0000000703037227 */ /* 0x000fcc00078e0002 */
[----:B------:R-:W-:-:S04]  /*0190*/  IMAD.HI.U32 R2, R3, R28, RZ ;  /* 0x0000001c03027227 */ /* 0x000fc800078e00ff */
[----:B------:R-:W-:-:S04]  /*01a0*/  IMAD.MOV R3, RZ, RZ, -R2 ;  /* 0x000000ffff037224 */ /* 0x000fc800078e0a02 */
[----:B------:R-:W-:-:S05]  /*01b0*/  IMAD R3, R10, R3, R28 ;  /* 0x000000030a037224 */ /* 0x000fca00078e021c */
[----:B------:R-:W-:-:S13]  /*01c0*/  ISETP.GE.U32.AND P0, PT, R3, R10, PT ;  /* 0x0000000a0300720c */ /* 0x000fda0003f06070 */
[----:B------:R-:W-:Y:S01]  /*01d0*/  @P0 IADD3 R3, PT, PT, -R10, R3, RZ ;  /* 0x000000030a030210 */ /* 0x000fe20007ffe1ff */
[----:B------:R-:W-:-:S03]  /*01e0*/  @P0 VIADD R2, R2, 0x1 ;  /* 0x0000000102020836 */ /* 0x000fc60000000000 */
[----:B------:R-:W-:-:S13]  /*01f0*/  ISETP.GE.U32.AND P1, PT, R3, R10, PT ;  /* 0x0000000a0300720c */ /* 0x000fda0003f26070 */
[----:B------:R-:W-:Y:S01]  /*0200*/  @P1 VIADD R2, R2, 0x1 ;  /* 0x0000000102021836 */ /* 0x000fe20000000000 */
[----:B------:R-:W-:-:S04]  /*0210*/  @!P2 LOP3.LUT R2, RZ, R10, RZ, 0x33, !PT ;  /* 0x0000000aff02a212 */ /* 0x000fc800078e33ff */
[----:B------:R-:W-:-:S05]  /*0220*/  IADD3 R3, PT, PT, -R2, RZ, RZ ;  /* 0x000000ff02037210 */ /* 0x000fca0007ffe1ff */
[----:B------:R-:W-:Y:S02]  /*0230*/  IMAD R28, R10, R3, R28 ;  /* 0x000000030a1c7224 */ /* 0x000fe400078e021c */
[----:B------:R-:W-:Y:S01]  /*0240*/  IMAD.MOV.U32 R3, RZ, RZ, RZ ;  /* 0x000000ffff037224 */ /* 0x000fe200078e00ff */
[----:B------:R-:W-:Y:S06]  /*0250*/  BRA `(.L_x_2) ;  /* 0x00000000001c7947 */ /* 0x000fec0003800000 */
.L_x_1:
[----:B------:R-:W-:Y:S01]  /*0260*/  IMAD.MOV.U32 R15, RZ, RZ, R28 ;  /* 0x000000ffff0f7224 */ /* 0x000fe200078e001c */
[----:B------:R-:W-:-:S07]  /*0270*/  MOV R8, 0x290 ;  /* 0x0000029000087802 */ /* 0x000fce0000000f00 */
[----:B------:R-:W-:Y:S05]  /*0280*/  CALL.REL.NOINC `($__internal_0_$__cuda_sm20_div_s64) ;  /* 0x0000002400c87944 */ /* 0x000fea0003c00000 */
[----:B------:R-:W-:Y:S01]  /*0290*/  IADD3 R3, PT, PT, -R7, RZ, RZ ;  /* 0x000000ff07037210 */ /* 0x000fe20007ffe1ff */
[----:B------:R-:W-:-:S04]  /*02a0*/  IMAD.MOV.U32 R2, RZ, RZ, R7 ;  /* 0x000000ffff027224 */ /* 0x000fc800078e0007 */
[----:B------:R-:W-:Y:S02]  /*02b0*/  IMAD R28, R10, R3, R28 ;  /* 0x000000030a1c7224 */ /* 0x000fe400078e021c */
[----:B------:R-:W-:-:S07]  /*02c0*/  IMAD.MOV.U32 R3, RZ, RZ, R12 ;  /* 0x000000ffff037224 */ /* 0x000fce00078e000c */
.L_x_2:
[----:B------:R-:W-:Y:S05]  /*02d0*/  BSYNC.RECONVERGENT B0 ;  /* 0x0000000000007941 */ /* 0x000fea0003800200 */
.L_x_0:
[----:B------:R-:W0:Y:S02]  /*02e0*/  LDC.64 R10, c[0x0][0x3a0] ;  /* 0x0000e800ff0a7b82 */ /* 0x000e240000000a00 */
[----:B0-----:R-:W2:Y:S01]  /*02f0*/  LDG.E R10, desc[UR6][R10.64+0x20] ;  /* 0x000020060a0a7981 */ /* 0x001ea2000c1e1900 */
[----:B------:R-:W-:Y:S01]  /*0300*/  BSSY.RECONVERGENT B0, `(.L_x_3) ;  /* 0x0000023000007945 */ /* 0x000fe20003800200 */
[----:B--2---:R-:W-:-:S04]  /*0310*/  SHF.R.S32.HI R7, RZ, 0x1f, R10 ;  /* 0x0000001fff077819 */ /* 0x004fc8000001140a */
[----:B------:R-:W-:-:S04]  /*0320*/  LOP3.LUT R5, R3, R7, RZ, 0xfc, !PT ;  /* 0x0000000703057212 */ /* 0x000fc800078efcff */
[----:B------:R-:W-:-:S13]  /*0330*/  ISETP.NE.U32.AND P0, PT, R5, RZ, PT ;  /* 0x000000ff0500720c */ /* 0x000fda0003f05070 */
[----:B------:R-:W-:Y:S05]  /*0340*/  @P0 BRA `(.L_x_4) ;  /* 0x0000000000580947 */ /* 0x000fea0003800000 */
[----:B------:R-:W0:Y:S01]  /*0350*/  I2F.U32.RP R3, R10 ;  /* 0x0000000a00037306 */ /* 0x000e220000209000 */
[----:B------:R-:W-:Y:S01]  /*0360*/  IMAD.MOV R5, RZ, RZ, -R10 ;  /* 0x000000ffff057224 */ /* 0x000fe200078e0a0a */
[----:B------:R-:W-:Y:S01]  /*0370*/  ISETP.NE.U32.AND P2, PT, R10, RZ, PT ;  /* 0x000000ff0a00720c */ /* 0x000fe20003f45070 */
[----:B------:R-:W-:-:S05]  /*0380*/  IMAD.MOV.U32 R21, RZ, RZ, RZ ;  /* 0x000000ffff157224 */ /* 0x000fca00078e00ff */
[----:B0-----:R-:W0:Y:S02]  /*0390*/  MUFU.RCP R3, R3 ;  /* 0x0000000300037308 */ /* 0x001e240000001000 */
[----:B0-----:R-:W-:-:S06]  /*03a0*/  IADD3 R6, PT, PT, R3, 0xffffffe, RZ ;  /* 0x0ffffffe03067810 */ /* 0x001fcc0007ffe0ff */
[----:B------:R0:W1:Y:S02]  /*03b0*/  F2I.FTZ.U32.TRUNC.NTZ R7, R6 ;  /* 0x0000000600077305 */ /* 0x000064000021f000 */
[----:B0-----:R-:W-:Y:S02]  /*03c0*/  IMAD.MOV.U32 R6, RZ, RZ, RZ ;  /* 0x000000ffff067224 */ /* 0x001fe400078e00ff */
[----:B-1----:R-:W-:-:S04]  /*03d0*/  IMAD R5, R5, R7, RZ ;  /* 0x0000000705057224 */ /* 0x002fc800078e02ff */
[----:B------:R-:W-:-:S06]  /*03e0*/  IMAD.HI.U32 R7, R7, R5, R6 ;  /* 0x0000000507077227 */ /* 0x000fcc00078e0006 */
[----:B------:R-:W-:-:S05]  /*03f0*/  IMAD.HI.U32 R20, R7, R2, RZ ;  /* 0x0000000207147227 */ /* 0x000fca00078e00ff */
[----:B------:R-:W-:-:S05]  /*0400*/  IADD3 R5, PT, PT, -R20, RZ, RZ ;  /* 0x000000ff14057210 */ /* 0x000fca0007ffe1ff */
[----:B------:R-:W-:-:S05]  /*0410*/  IMAD R5, R10, R5, R2 ;  /* 0x000000050a057224 */ /* 0x000fca00078e0202 */
[----:B------:R-:W-:-:S13]  /*0420*/  ISETP.GE.U32.AND P0, PT, R5, R10, PT ;  /* 0x0000000a0500720c */ /* 0x000fda0003f06070 */
[----:B------:R-:W-:Y:S02]  /*0430*/  @P0 IMAD.IADD R5, R5, 0x1, -R10 ;  /* 0x0000000105050824 */ /* 0x000fe400078e0a0a */
[----:B------:R-:W-:-:S03]  /*0440*/  @P0 VIADD R20, R20, 0x1 ;  /* 0x0000000114140836 */ /* 0x000fc60000000000 */
[----:B------:R-:W-:-:S13]  /*0450*/  ISETP.GE.U32.AND P1, PT, R5, R10, PT ;  /* 0x0000000a0500720c */ /* 0x000fda0003f26070 */
[----:B------:R-:W-:Y:S02]  /*0460*/  @P1 IADD3 R20, PT, PT, R20, 0x1, RZ ;  /* 0x0000000114141810 */ /* 0x000fe40007ffe0ff */
[----:B------:R-:W-:-:S05]  /*0470*/  @!P2 LOP3.LUT R20, RZ, R10, RZ, 0x33, !PT ;  /* 0x0000000aff14a212 */ /* 0x000fca00078e33ff */
[----:B------:R-:W-:-:S04]  /*0480*/  IMAD.MOV R29, RZ, RZ, -R20 ;  /* 0x000000ffff1d7224 */ /* 0x000fc800078e0a14 */
[----:B------:R-:W-:Y:S01]  /*0490*/  IMAD R29, R10, R29, R2 ;  /* 0x0000001d0a1d7224 */ /* 0x000fe200078e0202 */
[----:B------:R-:W-:Y:S06]  /*04a0*/  BRA `(.L_x_5) ;  /* 0x0000000000207947 */ /* 0x000fec0003800000 */
.L_x_4:
[----:B------:R-:W-:Y:S01]  /*04b0*/  MOV R15, R2 ;  /* 0x00000002000f7202 */ /* 0x000fe20000000f00 */
[----:B------:R-:W-:Y:S01]  /*04c0*/  IMAD.MOV.U32 R9, RZ, RZ, R3 ;  /* 0x000000ffff097224 */ /* 0x000fe200078e0003 */
[----:B------:R-:W-:-:S07]  /*04d0*/  MOV R8, 0x4f0 ;  /* 0x000004f000087802 */ /* 0x000fce0000000f00 */
[----:B------:R-:W-:Y:S05]  /*04e0*/  CALL.REL.NOINC `($__internal_0_$__cuda_sm20_div_s64) ;  /* 0x0000002400307944 */ /* 0x000fea0003c00000 */
[----:B------:R-:W-:Y:S01]  /*04f0*/  IMAD.MOV R29, RZ, RZ, -R7 ;  /* 0x000000ffff1d7224 */ /* 0x000fe200078e0a07 */
[----:B------:R-:W-:Y:S01]  /*0500*/  MOV R20, R7 ;  /* 0x0000000700147202 */ /* 0x000fe20000000f00 */
[----:B------:R-:W-:Y:S02]  /*0510*/  IMAD.MOV.U32 R21, RZ, RZ, R12 ;  /* 0x000000ffff157224 */ /* 0x000fe400078e000c */
[----:B------:R-:W-:-:S07]  /*0520*/  IMAD R29, R10, R29, R2 ;  /* 0x0000001d0a1d7224 */ /* 0x000fce00078e0202 */
.L_x_5:
[----:B------:R-:W-:Y:S05]  /*0530*/  BSYNC.RECONVERGENT B0 ;  /* 0x0000000000007941 */ /* 0x000fea0003800200 */
.L_x_3:
        /* <DEDUP_REMOVED lines=29> */
.L_x_7:
[----:B------:R-:W-:Y:S01]  /*0710*/  IMAD.MOV.U32 R15, RZ, RZ, R20 ;  /* 0x000000ffff0f7224 */ /* 0x000fe200078e0014 */
[----:B------:R-:W-:Y:S02]  /*0720*/  MOV R9, R21 ;  /* 0x0000001500097202 */ /* 0x000fe40000000f00 */
[----:B------:R-:W-:-:S07]  /*0730*/  MOV R8, 0x750 ;  /* 0x0000075000087802 */ /* 0x000fce0000000f00 */
[----:B------:R-:W-:Y:S05]  /*0740*/  CALL.REL.NOINC `($__internal_0_$__cuda_sm20_div_s64) ;  /* 0x0000002000987944 */ /* 0x000fea0003c00000 */
[--C-:B------:R-:W-:Y:S02]  /*0750*/  IMAD.MOV R3, RZ, RZ, -R7.reuse ;  /* 0x000000ffff037224 */ /* 0x100fe400078e0a07 */
[----:B------:R-:W-:Y:S02]  /*0760*/  IMAD.MOV.U32 R2, RZ, RZ, R7 ;  /* 0x000000ffff027224 */ /* 0x000fe400078e0007 */
[----:B------:R-:W-:Y:S01]  /*0770*/  IMAD R20, R10, R3, R20 ;  /* 0x000000030a147224 */ /* 0x000fe200078e0214 */
[----:B------:R-:W-:-:S07]  /*0780*/  MOV R3, R12 ;  /* 0x0000000c00037202 */ /* 0x000fce0000000f00 */
.L_x_8:
[----:B------:R-:W-:Y:S05]  /*0790*/  BSYNC.RECONVERGENT B0 ;  /* 0x0000000000007941 */ /* 0x000fea0003800200 */
.L_x_6:
        /* <DEDUP_REMOVED lines=9> */
[----:B------:R-:W-:Y:S02]  /*0830*/  ISETP.NE.U32.AND P2, PT, R10, RZ, PT ;  /* 0x000000ff0a00720c */ /* 0x000fe40003f45070 */
[----:B------:R-:W-:-:S04]  /*0840*/  MOV R23, RZ ;  /* 0x000000ff00177202 */ /* 0x000fc80000000f00 */
[----:B0-----:R-:W0:Y:S02]  /*0850*/  MUFU.RCP R3, R3 ;  /* 0x0000000300037308 */ /* 0x001e240000001000 */
[----:B0-----:R-:W-:-:S06]  /*0860*/  VIADD R6, R3, 0xffffffe ;  /* 0x0ffffffe03067836 */ /* 0x001fcc0000000000 */
[----:B------:R0:W1:Y:S02]  /*0870*/  F2I.FTZ.U32.TRUNC.NTZ R7, R6 ;  /* 0x0000000600077305 */ /* 0x000064000021f000 */
[----:B0-----:R-:W-:Y:S02]  /*0880*/  HFMA2 R6, -RZ, RZ, 0, 0 ;  /* 0x00000000ff067431 */ /* 0x001fe400000001ff */
[----:B-1----:R-:W-:-:S04]  /*0890*/  IMAD R5, R5, R7, RZ ;  /* 0x0000000705057224 */ /* 0x002fc800078e02ff */
[----:B------:R-:W-:-:S06]  /*08a0*/  IMAD.HI.U32 R7, R7, R5, R6 ;  /* 0x0000000507077227 */ /* 0x000fcc00078e0006 */
[----:B------:R-:W-:-:S04]  /*08b0*/  IMAD.HI.U32 R22, R7, R2, RZ ;  /* 0x0000000207167227 */ /* 0x000fc800078e00ff */
[----:B------:R-:W-:-:S04]  /*08c0*/  IMAD.MOV R5, RZ, RZ, -R22 ;  /* 0x000000ffff057224 */ /* 0x000fc800078e0a16 */
[----:B------:R-:W-:-:S05]  /*08d0*/  IMAD R5, R10, R5, R2 ;  /* 0x000000050a057224 */ /* 0x000fca00078e0202 */
[----:B------:R-:W-:-:S13]  /*08e0*/  ISETP.GE.U32.AND P0, PT, R5, R10, PT ;  /* 0x0000000a0500720c */ /* 0x000fda0003f06070 */
[----:B------:R-:W-:Y:S01]  /*08f0*/  @P0 IMAD.IADD R5, R5, 0x1, -R10 ;  /* 0x0000000105050824 */ /* 0x000fe200078e0a0a */
[----:B------:R-:W-:-:S04]  /*0900*/  @P0 IADD3 R22, PT, PT, R22, 0x1, RZ ;  /* 0x0000000116160810 */ /* 0x000fc80007ffe0ff */
[----:B------:R-:W-:-:S13]  /*0910*/  ISETP.GE.U32.AND P1, PT, R5, R10, PT ;  /* 0x0000000a0500720c */ /* 0x000fda0003f26070 */
[----:B------:R-:W-:Y:S01]  /*0920*/  @P1 VIADD R22, R22, 0x1 ;  /* 0x0000000116161836 */ /* 0x000fe20000000000 */
[----:B------:R-:W-:-:S05]  /*0930*/  @!P2 LOP3.LUT R22, RZ, R10, RZ, 0x33, !PT ;  /* 0x0000000aff16a212 */ /* 0x000fca00078e33ff */
[----:B------:R-:W-:-:S04]  /*0940*/  IMAD.MOV R3, RZ, RZ, -R22 ;  /* 0x000000ffff037224 */ /* 0x000fc800078e0a16 */
[----:B------:R-:W-:Y:S01]  /*0950*/  IMAD R2, R10, R3, R2 ;  /* 0x000000030a027224 */ /* 0x000fe200078e0202 */
[----:B------:R-:W-:Y:S06]  /*0960*/  BRA `(.L_x_11) ;  /* 0x0000000000207947 */ /* 0x000fec0003800000 */
.L_x_10:
[----:B------:R-:W-:Y:S01]  /*0970*/  IMAD.MOV.U32 R15, RZ, RZ, R2 ;  /* 0x000000ffff0f7224 */ /* 0x000fe200078e0002 */
[----:B------:R-:W-:Y:S01]  /*0980*/  MOV R8, 0x9b0 ;  /* 0x000009b000087802 */ /* 0x000fe20000000f00 */
[----:B------:R-:W-:-:S07]  /*0990*/  IMAD.MOV.U32 R9, RZ, RZ, R3 ;  /* 0x000000ffff097224 */ /* 0x000fce00078e0003 */
[----:B------:R-:W-:Y:S05]  /*09a0*/  CALL.REL.NOINC `($__internal_0_$__cuda_sm20_div_s64) ;  /* 0x0000002000007944 */ /* 0x000fea0003c00000 */
[----:B------:R-:W-:Y:S01]  /*09b0*/  IADD3 R3, PT, PT, -R7, RZ, RZ ;  /* 0x000000ff07037210 */ /* 0x000fe20007ffe1ff */
[----:B------:R-:W-:Y:S02]  /*09c0*/  IMAD.MOV.U32 R22, RZ, RZ, R7 ;  /* 0x000000ffff167224 */ /* 0x000fe400078e0007 */
[----:B------:R-:W-:Y:S02]  /*09d0*/  IMAD.MOV.U32 R23, RZ, RZ, R12 ;  /* 0x000000ffff177224 */ /* 0x000fe400078e000c */
[----:B------:R-:W-:-:S07]  /*09e0*/  IMAD R2, R10, R3, R2 ;  /* 0x000000030a027224 */ /* 0x000fce00078e0202 */
.L_x_11:
[----:B------:R-:W-:Y:S05]  /*09f0*/  BSYNC.RECONVERGENT B0 ;  /* 0x0000000000007941 */ /* 0x000fea0003800200 */
.L_x_9:
        /* <DEDUP_REMOVED lines=10> */
[----:B------:R-:W-:-:S05]  /*0aa0*/  HFMA2 R23, -RZ, RZ, 0, 0 ;  /* 0x00000000ff177431 */ /* 0x000fca00000001ff */
        /* <DEDUP_REMOVED lines=16> */
[----:B------:R-:W-:Y:S02]  /*0bb0*/  IMAD R3, R10, R3, R22 ;  /* 0x000000030a037224 */ /* 0x000fe400078e0216 */
[----:B------:R-:W-:Y:S01]  /*0bc0*/  IMAD.MOV.U32 R22, RZ, RZ, R7 ;  /* 0x000000ffff167224 */ /* 0x000fe200078e0007 */
[----:B------:R-:W-:Y:S06]  /*0bd0*/  BRA `(.L_x_14) ;  /* 0x0000000000207947 */ /* 0x000fec0003800000 */
.L_x_13:
[----:B------:R-:W-:Y:S01]  /*0be0*/  IMAD.MOV.U32 R15, RZ, RZ, R22 ;  /* 0x000000ffff0f7224 */ /* 0x000fe200078e0016 */
[----:B------:R-:W-:Y:S01]  /*0bf0*/  MOV R8, 0xc20 ;  /* 0x00000c2000087802 */ /* 0x000fe20000000f00 */
[----:B------:R-:W-:-:S07]  /*0c00*/  IMAD.MOV.U32 R9, RZ, RZ, R23 ;  /* 0x000000ffff097224 */ /* 0x000fce00078e0017 */
[----:B------:R-:W-:Y:S05]  /*0c10*/  CALL.REL.NOINC `($__internal_0_$__cuda_sm20_div_s64) ;  /* 0x0000001c00647944 */ /* 0x000fea0003c00000 */
[----:B------:R-:W-:Y:S01]  /*0c20*/  IADD3 R3, PT, PT, -R7, RZ, RZ ;  /* 0x000000ff07037210 */ /* 0x000fe20007ffe1ff */
[----:B------:R-:W-:-:S04]  /*0c30*/  IMAD.MOV.U32 R23, RZ, RZ, R12 ;  /* 0x000000ffff177224 */ /* 0x000fc800078e000c */
[----:B------:R-:W-:Y:S02]  /*0c40*/  IMAD R3, R10, R3, R22 ;  /* 0x000000030a037224 */ /* 0x000fe400078e0216 */
[----:B------:R-:W-:-:S07]  /*0c50*/  IMAD.MOV.U32 R22, RZ, RZ, R7 ;  /* 0x000000ffff167224 */ /* 0x000fce00078e0007 */
.L_x_14:
[----:B------:R-:W-:Y:S05]  /*0c60*/  BSYNC.RECONVERGENT B0 ;  /* 0x0000000000007941 */ /* 0x000fea0003800200 */
.L_x_12:
        /* <DEDUP_REMOVED lines=30> */
.L_x_16:
        /* <DEDUP_REMOVED lines=8> */
.L_x_17:
[----:B------:R-:W-:Y:S05]  /*0ed0*/  BSYNC.RECONVERGENT B0 ;  /* 0x0000000000007941 */ /* 0x000fea0003800200 */
.L_x_15:
        /* <DEDUP_REMOVED lines=30> */
.L_x_19:
        /* <DEDUP_REMOVED lines=8> */
.L_x_20:
[----:B------:R-:W-:Y:S05]  /*1140*/  BSYNC.RECONVERGENT B0 ;  /* 0x0000000000007941 */ /* 0x000fea0003800200 */
.L_x_18:
        /* <DEDUP_REMOVED lines=30> */
.L_x_22:
[----:B------:R-:W-:Y:S01]  /*1330*/  IMAD.MOV.U32 R15, RZ, RZ, R22 ;  /* 0x000000ffff0f7224 */ /* 0x000fe200078e0016 */
[----:B------:R-:W-:Y:S02]  /*1340*/  MOV R9, R23 ;  /* 0x0000001700097202 */ /* 0x000fe40000000f00 */
[----:B------:R-:W-:-:S07]  /*1350*/  MOV R8, 0x1370 ;  /* 0x0000137000087802 */ /* 0x000fce0000000f00 */
[----:B------:R-:W-:Y:S05]  /*1360*/  CALL.REL.NOINC `($__internal_0_$__cuda_sm20_div_s64) ;  /* 0x0000001400907944 */ /* 0x000fea0003c00000 */
[----:B------:R-:W-:Y:S02]  /*1370*/  IMAD.MOV R21, RZ, RZ, -R7 ;  /* 0x000000ffff157224 */ /* 0x000fe400078e0a07 */
[----:B------:R-:W-:Y:S02]  /*1380*/  IMAD.MOV.U32 R23, RZ, RZ, R12 ;  /* 0x000000ffff177224 */ /* 0x000fe400078e000c */
[----:B------:R-:W-:Y:S01]  /*1390*/  IMAD R21, R10, R21, R22 ;  /* 0x000000150a157224 */ /* 0x000fe200078e0216 */
[----:B------:R-:W-:-:S07]  /*13a0*/  MOV R22, R7 ;  /* 0x0000000700167202 */ /* 0x000fce0000000f00 */
.L_x_23:
[----:B------:R-:W-:Y:S05]  /*13b0*/  BSYNC.RECONVERGENT B0 ;  /* 0x0000000000007941 */ /* 0x000fea0003800200 */
.L_x_21:
        /* <DEDUP_REMOVED lines=9> */
[----:B------:R-:W-:-:S06]  /*1450*/  ISETP.NE.U32.AND P2, PT, R10, RZ, PT ;  /* 0x000000ff0a00720c */ /* 0x000fcc0003f45070 */
[----:B0-----:R-:W0:Y:S02]  /*1460*/  MUFU.RCP R7, R7 ;  /* 0x0000000700077308 */ /* 0x001e240000001000 */
[----:B0-----:R-:W-:-:S06]  /*1470*/  IADD3 R8, PT, PT, R7, 0xffffffe, RZ ;  /* 0x0ffffffe07087810 */ /* 0x001fcc0007ffe0ff */
        /* <DEDUP_REMOVED lines=10> */
[----:B------:R-:W-:Y:S02]  /*1520*/  ISETP.GE.U32.AND P1, PT, R9, R10, PT ;  /* 0x0000000a0900720c */ /* 0x000fe40003f26070 */
[----:B------:R-:W-:-:S11]  /*1530*/  MOV R9, RZ ;  /* 0x000000ff00097202 */ /* 0x000fd60000000f00 */
[----:B------:R-:W-:Y:S02]  /*1540*/  @P1 IADD3 R8, PT, PT, R8, 0x1, RZ ;  /* 0x0000000108081810 */ /* 0x000fe40007ffe0ff */
[----:B------:R-:W-:-:S05]  /*1550*/  @!P2 LOP3.LUT R8, RZ, R10, RZ, 0x33, !PT ;  /* 0x0000000aff08a212 */ /* 0x000fca00078e33ff */
[----:B------:R-:W-:-:S04]  /*1560*/  IMAD.MOV R7, RZ, RZ, -R8 ;  /* 0x000000ffff077224 */ /* 0x000fc800078e0a08 */
[----:B------:R-:W-:Y:S01]  /*1570*/  IMAD R32, R10, R7, R22 ;  /* 0x000000070a207224 */ /* 0x000fe200078e0216 */
[----:B------:R-:W-:Y:S06]  /*1580*/  BRA `(.L_x_26) ;  /* 0x0000000000207947 */ /* 0x000fec0003800000 */
.L_x_25:
[----:B------:R-:W-:Y:S01]  /*1590*/  IMAD.MOV.U32 R15, RZ, RZ, R22 ;  /* 0x000000ffff0f7224 */ /* 0x000fe200078e0016 */
[----:B------:R-:W-:Y:S02]  /*15a0*/  MOV R9, R23 ;  /* 0x0000001700097202 */ /* 0x000fe40000000f00 */
[----:B------:R-:W-:-:S07]  /*15b0*/  MOV R8, 0x15d0 ;  /* 0x000015d000087802 */ /* 0x000fce0000000f00 */
[----:B------:R-:W-:Y:S05]  /*15c0*/  CALL.REL.NOINC `($__internal_0_$__cuda_sm20_div_s64) ;  /* 0x0000001000f87944 */ /* 0x000fea0003c00000 */
[----:B------:R-:W-:Y:S01]  /*15d0*/  IMAD.MOV R9, RZ, RZ, -R7 ;  /* 0x000000ffff097224 */ /* 0x000fe200078e0a07 */
[----:B------:R-:W-:-:S03]  /*15e0*/  MOV R8, R7 ;  /* 0x0000000700087202 */ /* 0x000fc60000000f00 */
[----:B------:R-:W-:Y:S02]  /*15f0*/  IMAD R32, R10, R9, R22 ;  /* 0x000000090a207224 */ /* 0x000fe400078e0216 */
[----:B------:R-:W-:-:S07]  /*1600*/  IMAD.MOV.U32 R9, RZ, RZ, R12 ;  /* 0x000000ffff097224 */ /* 0x000fce00078e000c */
.L_x_26:
[----:B------:R-:W-:Y:S05]  /*1610*/  BSYNC.RECONVERGENT B0 ;  /* 0x0000000000007941 */ /* 0x000fea0003800200 */
.L_x_24:
        /* <DEDUP_REMOVED lines=20> */
[----:B------:R-:W-:-:S04]  /*1760*/  @P0 IADD3 R8, PT, PT, -R7, R8, RZ ;  /* 0x0000000807080210 */ /* 0x000fc80007ffe1ff */
[----:B------:R-:W-:-:S13]  /*1770*/  ISETP.GE.U32.AND P0, PT, R8, R7, PT ;  /* 0x000000070800720c */ /* 0x000fda0003f06070 */
[----:B------:R-:W-:Y:S01]  /*1780*/  @P0 IMAD.IADD R8, R8, 0x1, -R7 ;  /* 0x0000000108080824 */ /* 0x000fe200078e0a07 */
[----:B------:R-:W-:-:S04]  /*1790*/  @!P1 LOP3.LUT R8, RZ, R7, RZ, 0x33, !PT ;  /* 0x00000007ff089212 */ /* 0x000fc800078e33ff */
[----:B------:R-:W-:Y:S01]  /*17a0*/  MOV R22, R8 ;  /* 0x0000000800167202 */ /* 0x000fe20000000f00 */
[----:B------:R-:W-:Y:S06]  /*17b0*/  BRA `(.L_x_29) ;  /* 0x0000000000107947 */ /* 0x000fec0003800000 */
.L_x_28:
[----:B------:R-:W-:Y:S01]  /*17c0*/  IMAD.MOV.U32 R15, RZ, RZ, R8 ;  /* 0x000000ffff0f7224 */ /* 0x000fe200078e0008 */
[----:B------:R-:W-:Y:S02]  /*17d0*/  MOV R13, R9 ;  /* 0x00000009000d7202 */ /* 0x000fe40000000f00 */
[----:B------:R-:W-:-:S07]  /*17e0*/  MOV R14, 0x1800 ;  /* 0x00001800000e7802 */ /* 0x000fce0000000f00 */
[----:B------:R-:W-:Y:S05]  /*17f0*/  CALL.REL.NOINC `($__internal_1_$__cuda_sm20_rem_s64) ;  /* 0x0000001400b87944 */ /* 0x000fea0003c00000 */
.L_x_29:
[----:B------:R-:W-:Y:S05]  /*1800*/  BSYNC.RECONVERGENT B0 ;  /* 0x0000000000007941 */ /* 0x000fea0003800200 */
.L_x_27:
[----:B------:R-:W0:Y:S02]  /*1810*/  LDC.64 R48, c[0x0][0x388] ;  /* 0x0000e200ff307b82 */ /* 0x000e240000000a00 */
[----:B0-----:R-:W2:Y:S04]  /*1820*/  LDG.E.64 R18, desc[UR6][R48.64+0x18] ;  /* 0x0000180630127981 */ /* 0x001ea8000c1e1b00 */
[----:B------:R-:W2:Y:S04]  /*1830*/  LDG.E.64 R42, desc[UR6][R48.64+0x28] ;  /* 0x00002806302a7981 */ /* 0x000ea8000c1e1b00 */
[----:B------:R-:W3:Y:S04]  /*1840*/  LDG.E.64 R8, desc[UR6][R48.64+0x30] ;  /* 0x0000300630087981 */ /* 0x000ee8000c1e1b00 */
[----:B------:R-:W3:Y:S04]  /*1850*/  LDG.E.64 R40, desc[UR6][R48.64+0x40] ;  /* 0x0000400630287981 */ /* 0x000ee8000c1e1b00 */
[----:B------:R-:W4:Y:S04]  /*1860*/  LDG.E.64 R16, desc[UR6][R48.64+0x48] ;  /* 0x0000480630107981 */ /* 0x000f28000c1e1b00 */
[----:B------:R-:W4:Y:S04]  /*1870*/  LDG.E.64 R38, desc[UR6][R48.64+0x58] ;  /* 0x0000580630267981 */ /* 0x000f28000c1e1b00 */
[----:B------:R-:W5:Y:S04]  /*1880*/  LDG.E.64 R24, desc[UR6][R48.64] ;  /* 0x0000000630187981 */ /* 0x000f68000c1e1b00 */
[----:B------:R-:W5:Y:S01]  /*1890*/  LDG.E.64 R44, desc[UR6][R48.64+0x10] ;  /* 0x00001006302c7981 */ /* 0x000f62000c1e1b00 */
[C---:B------:R-:W-:Y:S01]  /*18a0*/  ISETP.GT.U32.AND P0, PT, R4.reuse, 0x77, PT ;  /* 0x000000770400780c */ /* 0x040fe20003f04070 */
[----:B------:R0:W2:Y:S02]  /*18b0*/  I2F.F64 R12, R32 ;  /* 0x00000020000c7312 */ /* 0x0000a40000201c00 */
[----:B------:R-:W5:Y:S04]  /*18c0*/  LDG.E.64 R14, desc[UR6][R48.64+0x60] ;  /* 0x00006006300e7981 */ /* 0x000f68000c1e1b00 */
[----:B------:R-:W5:Y:S02]  /*18d0*/  LDG.E.64 R36, desc[UR6][R48.64+0x70] ;  /* 0x0000700630247981 */ /* 0x000f64000c1e1b00 */
[----:B------:R1:W3:Y:S02]  /*18e0*/  I2F.F64 R10, R21 ;  /* 0x00000015000a7312 */ /* 0x0002e40000201c00 */
[----:B------:R-:W5:Y:S02]  /*18f0*/  LDG.E.64 R30, desc[UR6][R48.64+0x78] ;  /* 0x00007806301e7981 */ /* 0x000f64000c1e1b00 */
[----:B------:R-:W1:Y:S02]  /*1900*/  @!P0 LDC.64 R26, c[0x0][0x390] ;  /* 0x0000e400ff1a8b82 */ /* 0x000e640000000a00 */
[----:B------:R-:W5:Y:S02]  /*1910*/  LDG.E.64 R34, desc[UR6][R48.64+0x88] ;  /* 0x0000880630227981 */ /* 0x000f64000c1e1b00 */
[----:B------:R-:W4:Y:S02]  /*1920*/  I2F.F64 R6, R6 ;  /* 0x0000000600067312 */ /* 0x000f240000201c00 */
[----:B0-----:R-:W5:Y:S01]  /*1930*/  LDG.E.64 R32, desc[UR6][R48.64+0xa0] ;  /* 0x0000a00630207981 */ /* 0x001f62000c1e1b00 */
[----:B-1----:R-:W-:-:S06]  /*1940*/  @!P0 IMAD.WIDE.U32 R26, R4, 0x8, R26 ;  /* 0x00000008041a8825 */ /* 0x002fcc00078e001a */
[----:B------:R-:W5:Y:S01]  /*1950*/  @!P0 LDG.E.64 R26, desc[UR6][R26.64] ;  /* 0x000000061a1a8981 */ /* 0x000f62000c1e1b00 */
[----:B------:R-:W5:Y:S01]  /*1960*/  I2F.F64 R22, R22 ;  /* 0x0000001600167312 */ /* 0x000f620000201c00 */
[----:B------:R-:W0:Y:S01]  /*1970*/  S2UR UR5, SR_CgaCtaId ;  /* 0x00000000000579c3 */ /* 0x000e220000008800 */
[----:B------:R-:W-:-:S07]  /*1980*/  UMOV UR4, 0x400 ;  /* 0x0000040000047882 */ /* 0x000fce0000000000 */
[----:B------:R-:W1:Y:S01]  /*1990*/  LDC.64 R46, c[0x0][0x398] ;  /* 0x0000e600ff2e7b82 */ /* 0x000e620000000a00 */
[----:B0-----:R-:W-:-:S06]  /*19a0*/  ULEA UR4, UR5, UR4, 0x18 ;  /* 0x0000000405047291 */ /* 0x001fcc000f8ec0ff */
[----:B------:R-:W-:Y:S01]  /*19b0*/  @!P0 LEA R21, R4, UR4, 0x3 ;  /* 0x0000000404158c11 */ /* 0x000fe2000f8e18ff */
[----:B--2---:R-:W-:Y:S01]  /*19c0*/  DFMA R42, R12, R42, R18 ;  /* 0x0000002a0c2a722b */ /* 0x004fe20000000012 */
[----:B------:R-:W2:Y:S04]  /*19d0*/  LDG.E.64 R12, desc[UR6][R48.64+0x90] ;  /* 0x00009006300c7981 */ /* 0x000ea8000c1e1b00 */
[----:B------:R-:W2:Y:S01]  /*19e0*/  LDG.E.64 R18, desc[UR6][R48.64+0xc0] ;  /* 0x0000c00630127981 */ /* 0x000ea2000c1e1b00 */
[----:B---3--:R-:W-:-:S03]  /*19f0*/  DFMA R40, R10, R40, R8 ;  /* 0x000000280a28722b */ /* 0x008fc60000000008 */
[----:B------:R-:W3:Y:S04]  /*1a00*/  LDG.E.64 R8, desc[UR6][R48.64+0xa8] ;  /* 0x0000a80630087981 */ /* 0x000ee8000c1e1b00 */
[----:B------:R-:W3:Y:S01]  /*1a10*/  LDG.E.64 R10, desc[UR6][R48.64+0xb8] ;  /* 0x0000b806300a7981 */ /* 0x000ee2000c1e1b00 */
[----:B----4-:R-:W-:-:S03]  /*1a20*/  DFMA R38, R6, R38, R16 ;  /* 0x000000260626722b */ /* 0x010fc60000000010 */
[----:B------:R-:W4:Y:S01]  /*1a30*/  LDG.E.64 R16, desc[UR6][R48.64+0xd0] ;  /* 0x0000d00630107981 */ /* 0x000f22000c1e1b00 */
[----:B-----5:R-:W-:-:S03]  /*1a40*/  DFMA R44, R22, R44, R24 ;  /* 0x0000002c162c722b */ /* 0x020fc60000000018 */
[----:B------:R-:W5:Y:S04]  /*1a50*/  LDG.E.64 R24, desc[UR6][R48.64+0xd8] ;  /* 0x0000d80630187981 */ /* 0x000f68000c1e1b00 */
[----:B------:R0:W5:Y:S04]  /*1a60*/  LDG.E.64 R22, desc[UR6][R48.64+0xe8] ;  /* 0x0000e80630167981 */ /* 0x000168000c1e1b00 */
[----:B------:R0:W-:Y:S01]  /*1a70*/  @!P0 STS.64 [R21], R26 ;  /* 0x0000001a15008388 */ /* 0x0001e20000000a00 */
[----:B------:R-:W-:Y:S06]  /*1a80*/  BAR.SYNC.DEFER_BLOCKING 0x0 ;  /* 0x0000000000007b1d */ /* 0x000fec0000010000 */
[----:B-1----:R-:W5:Y:S01]  /*1a90*/  LDG.E.64 R46, desc[UR6][R46.64] ;  /* 0x000000062e2e7981 */ /* 0x002f62000c1e1b00 */
[----:B------:R-:W1:Y:S08]  /*1aa0*/  I2F.F64 R4, R5 ;  /* 0x0000000500047312 */ /* 0x000e700000201c00 */
[----:B0-----:R-:W0:Y:S01]  /*1ab0*/  I2F.F64 R48, R3 ;  /* 0x0000000300307312 */ /* 0x001e220000201c00 */
[----:B-1----:R-:W-:-:S07]  /*1ac0*/  DFMA R36, R4, R36, R14 ;  /* 0x000000240424722b */ /* 0x002fce000000000e */
[----:B------:R-:W-:Y:S08]  /*1ad0*/  I2F.F64 R6, R20 ;  /* 0x0000001400067312 */ /* 0x000ff00000201c00 */
[----:B------:R-:W2:Y:S01]  /*1ae0*/  I2F.F64 R14, R2 ;  /* 0x00000002000e7312 */ /* 0x000ea20000201c00 */
[----:B0-----:R-:W-:-:S07]  /*1af0*/  DFMA R34, R48, R34, R30 ;  /* 0x000000223022722b */ /* 0x001fce000000001e */
[----:B------:R-:W4:Y:S08]  /*1b00*/  I2F.F64 R30, R29 ;  /* 0x0000001d001e7312 */ /* 0x000f300000201c00 */
[----:B------:R0:W5:Y:S01]  /*1b10*/  I2F.F64 R26, R28 ;  /* 0x0000001c001a7312 */ /* 0x0001620000201c00 */
[----:B--2---:R-:W-:Y:S01]  /*1b20*/  DFMA R32, R14, R32, R12 ;  /* 0x000000200e20722b */ /* 0x004fe2000000000c */
[----:B------:R-:W-:Y:S01]  /*1b30*/  LDS.128 R12, [UR4] ;  /* 0x00000004ff0c7984 */ /* 0x000fe20008000c00 */
[----:B---3--:R-:W-:-:S03]  /*1b40*/  DFMA R6, R6, R10, R8 ;  /* 0x0000000a0606722b */ /* 0x008fc60000000008 */
[----:B------:R-:W1:Y:S01]  /*1b50*/  LDS.128 R8, [UR4+0x320] ;  /* 0x00032004ff087984 */ /* 0x000e620008000c00 */
[----:B----4-:R-:W-:-:S03]  /*1b60*/  DFMA R4, R30, R16, R18 ;  /* 0x000000101e04722b */ /* 0x010fc60000000012 */
[----:B------:R-:W2:Y:S04]  /*1b70*/  LDS.128 R16, [UR4+0x50] ;  /* 0x00005004ff107984 */ /* 0x000ea80008000c00 */
[----:B0-----:R-:W-:Y:S01]  /*1b80*/  LDS.128 R28, [UR4+0x140] ;  /* 0x00014004ff1c7984 */ /* 0x001fe20008000c00 */
[----:B-----5:R-:W-:-:S03]  /*1b90*/  DFMA R2, R26, R22, R24 ;  /* 0x000000161a02722b */ /* 0x020fc60000000018 */
[----:B------:R-:W0:Y:S04]  /*1ba0*/  LDS.128 R20, [UR4+0xa0] ;  /* 0x0000a004ff147984 */ /* 0x000e280008000c00 */
[----:B------:R-:W3:Y:S01]  /*1bb0*/  LDS.128 R24, [UR4+0xf0] ;  /* 0x0000f004ff187984 */ /* 0x000ee20008000c00 */
[----:B-1----:R-:W-:-:S03]  /*1bc0*/  DFMA R8, R44, R12, -R8 ;  /* 0x0000000c2c08722b */ /* 0x002fc60000000808 */
[----:B------:R-:W-:Y:S05]  /*1bd0*/  LDS.64 R12, [UR4+0x1e0] ;  /* 0x0001e004ff0c7984 */ /* 0x000fea0008000a00 */
[----:B--2---:R-:W-:Y:S01]  /*1be0*/  DFMA R8, R42, R16, R8 ;  /* 0x000000102a08722b */ /* 0x004fe20000000008 */
[----:B------:R-:W-:Y:S07]  /*1bf0*/  LDS.64 R16, [UR4+0x2d0] ;  /* 0x0002d004ff107984 */ /* 0x000fee0008000a00 */
[----:B0-----:R-:W-:-:S08]  /*1c00*/  DFMA R8, R40, R20, R8 ;  /* 0x000000142808722b */ /* 0x001fd00000000008 */
[----:B---3--:R-:W-:Y:S02]  /*1c10*/  DFMA R24, R38, R24, R8 ;  /* 0x000000182618722b */ /* 0x008fe40000000008 */
[----:B------:R-:W0:Y:S06]  /*1c20*/  LDS.64 R8, [UR4+0x190] ;  /* 0x00019004ff087984 */ /* 0x000e2c0008000a00 */
[----:B------:R-:W-:-:S08]  /*1c30*/  DFMA R24, R36, R28, R24 ;  /* 0x0000001c2418722b */ /* 0x000fd00000000018 */
[----:B0-----:R-:W-:Y:S01]  /*1c40*/  DFMA R24, R34, R8, R24 ;  /* 0x000000082218722b */ /* 0x001fe20000000018 */
[----:B------:R-:W0:Y:S07]  /*1c50*/  LDS.64 R8, [UR4+0x230] ;  /* 0x00023004ff087984 */ /* 0x000e2e0008000a00 */
[----:B------:R-:W-:Y:S01]  /*1c60*/  DFMA R24, R32, R12, R24 ;  /* 0x0000000c2018722b */ /* 0x000fe20000000018 */
[----:B------:R-:W1:Y:S07]  /*1c70*/  LDS.64 R12, [UR4+0x280] ;  /* 0x00028004ff0c7984 */ /* 0x000e6e0008000a00 */
[----:B0-----:R-:W-:-:S08]  /*1c80*/  DFMA R8, R6, R8, R24 ;  /* 0x000000080608722b */ /* 0x001fd00000000018 */
[----:B-1----:R-:W-:-:S08]  /*1c90*/  DFMA R8, R4, R12, R8 ;  /* 0x0000000c0408722b */ /* 0x002fd00000000008 */
[----:B------:R-:W-:-:S08]  /*1ca0*/  DFMA R8, R2, R16, R8 ;  /* 0x000000100208722b */ /* 0x000fd00000000008 */
[----:B------:R-:W-:-:S14]  /*1cb0*/  DSETP.GT.AND P0, PT, |R8|, R46, PT ;  /* 0x0000002e0800722a */ /* 0x000fdc0003f04200 */
[----:B------:R-:W-:Y:S05]  /*1cc0*/  @P0 EXIT ;  /* 0x000000000000094d */ /* 0x000fea0003800000 */
[----:B------:R-:W0:Y:S01]  /*1cd0*/  LDC.64 R46, c[0x0][0x398] ;  /* 0x0000e600ff2e7b82 */ /* 0x000e220000000a00 */
[----:B------:R-:W-:Y:S01]  /*1ce0*/  DFMA R14, R44, R14, -R10 ;  /* 0x0000000e2c0e722b */ /* 0x000fe2000000080a */
[----:B------:R-:W-:Y:S04]  /*1cf0*/  LDS.64 R12, [UR4+0x1e8] ;  /* 0x0001e804ff0c7984 */ /* 0x000fe80008000a00 */
[----:B------:R-:W1:Y:S04]  /*1d00*/  LDS.64 R10, [UR4+0x198] ;  /* 0x00019804ff0a7984 */ /* 0x000e680008000a00 */
[----:B------:R-:W-:Y:S04]  /*1d10*/  LDS.64 R16, [UR4+0x288] ;  /* 0x00028804ff107984 */ /* 0x000fe80008000a00 */
[----:B0-----:R-:W2:Y:S01]  /*1d20*/  LDG.E.64 R8, desc[UR6][R46.64+0x8] ;  /* 0x000008062e087981 */ /* 0x001ea2000c1e1b00 */
[----:B------:R-:W-:-:S03]  /*1d30*/  DFMA R14, R42, R18, R14 ;  /* 0x000000122a0e722b */ /* 0x000fc6000000000e */
[----:B------:R-:W-:Y:S05]  /*1d40*/  LDS.64 R18, [UR4+0x2d8] ;  /* 0x0002d804ff127984 */ /* 0x000fea0008000a00 */
[----:B------:R-:W-:Y:S02]  /*1d50*/  DFMA R22, R40, R22, R14 ;  /* 0x000000162816722b */ /* 0x000fe4000000000e */
[----:B------:R-:W0:Y:S06]  /*1d60*/  LDS.64 R14, [UR4+0x238] ;  /* 0x00023804ff0e7984 */ /* 0x000e2c0008000a00 */
[----:B------:R-:W-:-:S08]  /*1d70*/  DFMA R22, R38, R26, R22 ;  /* 0x0000001a2616722b */ /* 0x000fd00000000016 */
[----:B------:R-:W-:-:S08]  /*1d80*/  DFMA R22, R36, R30, R22 ;  /* 0x0000001e2416722b */ /* 0x000fd00000000016 */
[----:B-1----:R-:W-:-:S08]  /*1d90*/  DFMA R10, R34, R10, R22 ;  /* 0x0000000a220a722b */ /* 0x002fd00000000016 */
[----:B------:R-:W-:-:S08]  /*1da0*/  DFMA R10, R32, R12, R10 ;  /* 0x0000000c200a722b */ /* 0x000fd0000000000a */
[----:B0-----:R-:W-:-:S08]  /*1db0*/  DFMA R10, R6, R14, R10 ;  /* 0x0000000e060a722b */ /* 0x001fd0000000000a */
[----:B------:R-:W-:-:S08]  /*1dc0*/  DFMA R10, R4, R16, R10 ;  /* 0x00000010040a722b */ /* 0x000fd0000000000a */
[----:B------:R-:W-:-:S08]  /*1dd0*/  DFMA R10, R2, R18, R10 ;  /* 0x00000012020a722b */ /* 0x000fd0000000000a */
[----:B--2---:R-:W-:-:S14]  /*1de0*/  DSETP.GT.AND P0, PT, |R10|, R8, PT ;  /* 0x000000080a00722a */ /* 0x004fdc0003f04200 */
[----:B------:R-:W-:Y:S05]  /*1df0*/  @P0 EXIT ;  /* 0x000000000000094d */ /* 0x000fea0003800000 */
[----:B------:R-:W2:Y:S04]  /*1e00*/  LDG.E.64 R46, desc[UR6][R46.64+0x10] ;  /* 0x000010062e2e7981 */ /* 0x000ea8000c1e1b00 */
[----:B------:R-:W-:Y:S04]  /*1e10*/  LDS.128 R8, [UR4+0x330] ;  /* 0x00033004ff087984 */ /* 0x000fe80008000c00 */
[----:B------:R-:W0:Y:S04]  /*1e20*/  LDS.128 R12, [UR4+0x10] ;  /* 0x00001004ff0c7984 */ /* 0x000e280008000c00 */
[----:B------:R-:W1:Y:S04]  /*1e30*/  LDS.128 R16, [UR4+0x60] ;  /* 0x00006004ff107984 */ /* 0x000e680008000c00 */
[----:B------:R-:W3:Y:S04]  /*1e40*/  LDS.128 R20, [UR4+0xb0] ;  /* 0x0000b004ff147984 */ /* 0x000ee80008000c00 */
[----:B------:R-:W4:Y:S04]  /*1e50*/  LDS.128 R24, [UR4+0x100] ;  /* 0x00010004ff187984 */ /* 0x000f280008000c00 */
[----:B------:R-:W5:Y:S01]  /*1e60*/  LDS.128 R28, [UR4+0x150] ;  /* 0x00015004ff1c7984 */ /* 0x000f620008000c00 */
[----:B0-----:R-:W-:-:S03]  /*1e70*/  DFMA R8, R44, R12, -R8 ;  /* 0x0000000c2c08722b */ /* 0x001fc60000000808 */
[----:B------:R-:W-:Y:S05]  /*1e80*/  LDS.64 R12, [UR4+0x1f0] ;  /* 0x0001f004ff0c7984 */ /* 0x000fea0008000a00 */
[----:B-1----:R-:W-:Y:S01]  /*1e90*/  DFMA R8, R42, R16, R8 ;  /* 0x000000102a08722b */ /* 0x002fe20000000008 */
[----:B------:R-:W-:Y:S07]  /*1ea0*/  LDS.64 R16, [UR4+0x2e0] ;  /* 0x0002e004ff107984 */ /* 0x000fee0008000a00 */
[----:B---3--:R-:W-:-:S08]  /*1eb0*/  DFMA R8, R40, R20, R8 ;  /* 0x000000142808722b */ /* 0x008fd00000000008 */
[----:B----4-:R-:W-:Y:S02]  /*1ec0*/  DFMA R24, R38, R24, R8 ;  /* 0x000000182618722b */ /* 0x010fe40000000008 */
[----:B------:R-:W0:Y:S06]  /*1ed0*/  LDS.64 R8, [UR4+0x1a0] ;  /* 0x0001a004ff087984 */ /* 0x000e2c0008000a00 */
[----:B-----5:R-:W-:-:S08]  /*1ee0*/  DFMA R24, R36, R28, R24 ;  /* 0x0000001c2418722b */ /* 0x020fd00000000018 */
[----:B0-----:R-:W-:Y:S01]  /*1ef0*/  DFMA R24, R34, R8, R24 ;  /* 0x000000082218722b */ /* 0x001fe20000000018 */
[----:B------:R-:W0:Y:S07]  /*1f00*/  LDS.64 R8, [UR4+0x240] ;  /* 0x00024004ff087984 */ /* 0x000e2e0008000a00 */
[----:B------:R-:W-:Y:S01]  /*1f10*/  DFMA R24, R32, R12, R24 ;  /* 0x0000000c2018722b */ /* 0x000fe20000000018 */
[----:B------:R-:W1:Y:S07]  /*1f20*/  LDS.64 R12, [UR4+0x290] ;  /* 0x00029004ff0c7984 */ /* 0x000e6e0008000a00 */
[----:B0-----:R-:W-:-:S08]  /*1f30*/  DFMA R8, R6, R8, R24 ;  /* 0x000000080608722b */ /* 0x001fd00000000018 */
[----:B-1----:R-:W-:-:S08]  /*1f40*/  DFMA R8, R4, R12, R8 ;  /* 0x0000000c0408722b */ /* 0x002fd00000000008 */
[----:B------:R-:W-:-:S08]  /*1f50*/  DFMA R8, R2, R16, R8 ;  /* 0x000000100208722b */ /* 0x000fd00000000008 */
[----:B--2---:R-:W-:-:S14]  /*1f60*/  DSETP.GT.AND P0, PT, |R8|, R46, PT ;  /* 0x0000002e0800722a */ /* 0x004fdc0003f04200 */
        /* <DEDUP_REMOVED lines=149> */
[----:B------:R-:W0:Y:S01]  /*28c0*/  LDC.64 R8, c[0x0][0x380] ;  /* 0x0000e000ff087b82 */ /* 0x000e220000000a00 */
[----:B------:R-:W-:Y:S01]  /*28d0*/  UMOV UR4, URZ ;  /* 0x000000ff00047c82 */ /* 0x000fe20008000000 */
[----:B0-----:R-:W-:-:S04]  /*28e0*/  IMAD.WIDE.U32 R8, R0, 0x50, R8 ;  /* 0x0000005000087825 */ /* 0x001fc800078e0008 */
[----:B------:R-:W-:-:S05]  /*28f0*/  VIADD R9, R9, UR4 ;  /* 0x0000000409097c36 */ /* 0x000fca0008000000 */
[----:B------:R-:W-:Y:S04]  /*2900*/  STG.E.64 desc[UR6][R8.64], R44 ;  /* 0x0000002c08007986 */ /* 0x000fe8000c101b06 */
        /* <DEDUP_REMOVED lines=8> */
[----:B------:R-:W-:Y:S01]  /*2990*/  STG.E.64 desc[UR6][R8.64+0x48], R2 ;  /* 0x0000480208007986 */ /* 0x000fe2000c101b06 */
[----:B------:R-:W-:Y:S05]  /*29a0*/  EXIT ;  /* 0x000000000000794d */ /* 0x000fea0003800000 */
        .weak           $__internal_0_$__cuda_sm20_div_s64
        .type           $__internal_0_$__cuda_sm20_div_s64,@function
        .size           $__internal_0_$__cuda_sm20_div_s64,($__internal_1_$__cuda_sm20_rem_s64 - $__internal_0_$__cuda_sm20_div_s64)
$__internal_0_$__cuda_sm20_div_s64:
[-C--:B------:R-:W-:Y:S02]  /*29b0*/  IADD3 R19, P1, PT, RZ, -R10.reuse, RZ ;  /* 0x8000000aff137210 */ /* 0x080fe40007f3e0ff */
[----:B------:R-:W-:Y:S02]  /*29c0*/  ISETP.GE.AND P0, PT, R7, RZ, PT ;  /* 0x000000ff0700720c */ /* 0x000fe40003f06270 */
[-C--:B------:R-:W-:Y:S02]  /*29d0*/  IADD3.X R12, PT, PT, RZ, ~R7.reuse, RZ, P1, !PT ;  /* 0x80000007ff0c7210 */ /* 0x080fe40000ffe4ff */
[----:B------:R-:W-:Y:S02]  /*29e0*/  SEL R18, R19, R10, !P0 ;  /* 0x0000000a13127207 */ /* 0x000fe40004000000 */
[----:B------:R-:W-:Y:S02]  /*29f0*/  SEL R19, R12, R7, !P0 ;  /* 0x000000070c137207 */ /* 0x000fe40004000000 */
[----:B------:R-:W-:-:S02]  /*2a00*/  ISETP.GE.AND P3, PT, R9, RZ, PT ;  /* 0x000000ff0900720c */ /* 0x000fc40003f66270 */
[----:B------:R-:W0:Y:S08]  /*2a10*/  I2F.U64.RP R26, R18 ;  /* 0x00000012001a7312 */ /* 0x000e300000309000 */
[----:B0-----:R-:W0:Y:S02]  /*2a20*/  MUFU.RCP R26, R26 ;  /* 0x0000001a001a7308 */ /* 0x001e240000001000 */
[----:B0-----:R-:W-:-:S06]  /*2a30*/  VIADD R24, R26, 0x1ffffffe ;  /* 0x1ffffffe1a187836 */ /* 0x001fcc0000000000 */
[----:B------:R-:W0:Y:S02]  /*2a40*/  F2I.U64.TRUNC R24, R24 ;  /* 0x0000001800187311 */ /* 0x000e24000020d800 */
[----:B0-----:R-:W-:-:S04]  /*2a50*/  IMAD.WIDE.U32 R12, R24, R18, RZ ;  /* 0x00000012180c7225 */ /* 0x001fc800078e00ff */
[C---:B------:R-:W-:Y:S01]  /*2a60*/  IMAD R11, R24.reuse, R19, R13 ;  /* 0x00000013180b7224 */ /* 0x040fe200078e020d */
[----:B------:R-:W-:Y:S01]  /*2a70*/  IADD3 R14, P0, PT, RZ, -R12, RZ ;  /* 0x8000000cff0e7210 */ /* 0x000fe20007f1e0ff */
[----:B------:R-:W-:Y:S02]  /*2a80*/  IMAD.MOV.U32 R17, RZ, RZ, R24 ;  /* 0x000000ffff117224 */ /* 0x000fe400078e0018 */
[----:B------:R-:W-:Y:S02]  /*2a90*/  IMAD R11, R25, R18, R11 ;  /* 0x00000012190b7224 */ /* 0x000fe400078e020b */
[----:B------:R-:W-:-:S03]  /*2aa0*/  IMAD.HI.U32 R16, R24, R14, RZ ;  /* 0x0000000e18107227 */ /* 0x000fc600078e00ff */
[----:B------:R-:W-:-:S05]  /*2ab0*/  IADD3.X R12, PT, PT, RZ, ~R11, RZ, P0, !PT ;  /* 0x8000000bff0c7210 */ /* 0x000fca00007fe4ff */
[----:B------:R-:W-:-:S04]  /*2ac0*/  IMAD.WIDE.U32 R16, P0, R24, R12, R16 ;  /* 0x0000000c18107225 */ /* 0x000fc80007800010 */
[C---:B------:R-:W-:Y:S02]  /*2ad0*/  IMAD R11, R25.reuse, R12, RZ ;  /* 0x0000000c190b7224 */ /* 0x040fe400078e02ff */
[----:B------:R-:W-:-:S04]  /*2ae0*/  IMAD.HI.U32 R14, P1, R25, R14, R16 ;  /* 0x0000000e190e7227 */ /* 0x000fc80007820010 */
[----:B------:R-:W-:Y:S01]  /*2af0*/  IMAD.HI.U32 R12, R25, R12, RZ ;  /* 0x0000000c190c7227 */ /* 0x000fe200078e00ff */
[----:B------:R-:W-:-:S04]  /*2b00*/  IADD3 R17, P2, PT, R11, R14, RZ ;  /* 0x0000000e0b117210 */ /* 0x000fc80007f5e0ff */
[----:B------:R-:W-:Y:S01]  /*2b10*/  IADD3.X R11, PT, PT, R12, R25, RZ, P0, !PT ;  /* 0x000000190c0b7210 */ /* 0x000fe200007fe4ff */
[----:B------:R-:W-:-:S03]  /*2b20*/  IMAD.WIDE.U32 R24, R17, R18, RZ ;  /* 0x0000001211187225 */ /* 0x000fc600078e00ff */
[----:B------:R-:W-:Y:S01]  /*2b30*/  IADD3.X R11, PT, PT, RZ, RZ, R11, P2, P1 ;  /* 0x000000ffff0b7210 */ /* 0x000fe200017e240b */
[----:B------:R-:W-:Y:S01]  /*2b40*/  IMAD R12, R17, R19, R25 ;  /* 0x00000013110c7224 */ /* 0x000fe200078e0219 */
[----:B------:R-:W-:-:S03]  /*2b50*/  IADD3 R14, P0, PT, RZ, -R24, RZ ;  /* 0x80000018ff0e7210 */ /* 0x000fc60007f1e0ff */
[----:B------:R-:W-:Y:S02]  /*2b60*/  IMAD R12, R11, R18, R12 ;  /* 0x000000120b0c7224 */ /* 0x000fe400078e020c */
[----:B------:R-:W-:-:S04]  /*2b70*/  IMAD.HI.U32 R16, R17, R14, RZ ;  /* 0x0000000e11107227 */ /* 0x000fc800078e00ff */
[----:B------:R-:W-:-:S04]  /*2b80*/  IMAD.X R12, RZ, RZ, ~R12, P0 ;  /* 0x000000ffff0c7224 */ /* 0x000fc800000e0e0c */
[----:B------:R-:W-:Y:S01]  /*2b90*/  IMAD.WIDE.U32 R24, P0, R17, R12, R16 ;  /* 0x0000000c11187225 */ /* 0x000fe20007800010 */
[----:B------:R-:W-:-:S04]  /*2ba0*/  IADD3 R16, P4, PT, RZ, -R15, RZ ;  /* 0x8000000fff107210 */ /* 0x000fc80007f9e0ff */
[----:B------:R-:W-:Y:S01]  /*2bb0*/  SEL R15, R16, R15, !P3 ;  /* 0x0000000f100f7207 */ /* 0x000fe20005800000 */
[C---:B------:R-:W-:Y:S01]  /*2bc0*/  IMAD.HI.U32 R13, P1, R11.reuse, R14, R24 ;  /* 0x0000000e0b0d7227 */ /* 0x040fe20007820018 */
[----:B------:R-:W-:Y:S02]  /*2bd0*/  IADD3.X R16, PT, PT, RZ, ~R9, RZ, P4, !PT ;  /* 0x80000009ff107210 */ /* 0x000fe400027fe4ff */
[----:B------:R-:W-:Y:S01]  /*2be0*/  MOV R25, RZ ;  /* 0x000000ff00197202 */ /* 0x000fe20000000f00 */
[CC--:B------:R-:W-:Y:S02]  /*2bf0*/  IMAD R14, R11.reuse, R12.reuse, RZ ;  /* 0x0000000c0b0e7224 */ /* 0x0c0fe400078e02ff */
[----:B------:R-:W-:-:S03]  /*2c00*/  IMAD.HI.U32 R12, R11, R12, RZ ;  /* 0x0000000c0b0c7227 */ /* 0x000fc600078e00ff */
[----:B------:R-:W-:Y:S01]  /*2c10*/  IADD3 R14, P2, PT, R14, R13, RZ ;  /* 0x0000000d0e0e7210 */ /* 0x000fe20007f5e0ff */
[----:B------:R-:W-:Y:S01]  /*2c20*/  IMAD.X R12, R12, 0x1, R11, P0 ;  /* 0x000000010c0c7824 */ /* 0x000fe200000e060b */
[-C--:B------:R-:W-:Y:S02]  /*2c30*/  SEL R13, R16, R9.reuse, !P3 ;  /* 0x00000009100d7207 */ /* 0x080fe40005800000 */
[----:B------:R-:W-:Y:S01]  /*2c40*/  LOP3.LUT R9, R7, R9, RZ, 0x3c, !PT ;  /* 0x0000000907097212 */ /* 0x000fe200078e3cff */
[----:B------:R-:W-:Y:S01]  /*2c50*/  IMAD.HI.U32 R24, R14, R15, RZ ;  /* 0x0000000f0e187227 */ /* 0x000fe200078e00ff */
[----:B------:R-:W-:-:S03]  /*2c60*/  IADD3.X R12, PT, PT, RZ, RZ, R12, P2, P1 ;  /* 0x000000ffff0c7210 */ /* 0x000fc600017e240c */
[----:B------:R-:W-:-:S04]  /*2c70*/  IMAD.WIDE.U32 R24, R14, R13, R24 ;  /* 0x0000000d0e187225 */ /* 0x000fc800078e0018 */
[C---:B------:R-:W-:Y:S02]  /*2c80*/  IMAD R11, R12.reuse, R13, RZ ;  /* 0x0000000d0c0b7224 */ /* 0x040fe400078e02ff */
[----:B------:R-:W-:-:S04]  /*2c90*/  IMAD.HI.U32 R14, P0, R12, R15, R24 ;  /* 0x0000000f0c0e7227 */ /* 0x000fc80007800018 */
[----:B------:R-:W-:Y:S01]  /*2ca0*/  IMAD.HI.U32 R12, R12, R13, RZ ;  /* 0x0000000d0c0c7227 */ /* 0x000fe200078e00ff */
[----:B------:R-:W-:-:S03]  /*2cb0*/  IADD3 R11, P1, PT, R11, R14, RZ ;  /* 0x0000000e0b0b7210 */ /* 0x000fc60007f3e0ff */
[----:B------:R-:W-:Y:S02]  /*2cc0*/  IMAD.X R12, RZ, RZ, R12, P0 ;  /* 0x000000ffff0c7224 */ /* 0x000fe400000e060c */
[----:B------:R-:W-:-:S03]  /*2cd0*/  IMAD.WIDE.U32 R16, R11, R18, RZ ;  /* 0x000000120b107225 */ /* 0x000fc600078e00ff */
[----:B------:R-:W-:Y:S01]  /*2ce0*/  IADD3.X R12, PT, PT, RZ, R12, RZ, P1, !PT ;  /* 0x0000000cff0c7210 */ /* 0x000fe20000ffe4ff */
[----:B------:R-:W-:Y:S01]  /*2cf0*/  IMAD R17, R11, R19, R17 ;  /* 0x000000130b117224 */ /* 0x000fe200078e0211 */
[----:B------:R-:W-:-:S03]  /*2d00*/  IADD3 R15, P1, PT, -R16, R15, RZ ;  /* 0x0000000f100f7210 */ /* 0x000fc60007f3e1ff */
[-C--:B------:R-:W-:Y:S01]  /*2d10*/  IMAD R14, R12, R18.reuse, R17 ;  /* 0x000000120c0e7224 */ /* 0x080fe200078e0211 */
[----:B------:R-:W-:-:S03]  /*2d20*/  ISETP.GE.U32.AND P0, PT, R15, R18, PT ;  /* 0x000000120f00720c */ /* 0x000fc60003f06070 */
[----:B------:R-:W-:Y:S01]  /*2d30*/  IMAD.X R13, R13, 0x1, ~R14, P1 ;  /* 0x000000010d0d7824 */ /* 0x000fe200008e0e0e */
[----:B------:R-:W-:Y:S02]  /*2d40*/  IADD3 R24, P1, PT, R15, -R18, RZ ;  /* 0x800000120f187210 */ /* 0x000fe40007f3e0ff */
[----:B------:R-:W-:Y:S02]  /*2d50*/  IADD3 R14, P2, PT, R11, 0x1, RZ ;  /* 0x000000010b0e7810 */ /* 0x000fe40007f5e0ff */
[CC--:B------:R-:W-:Y:S02]  /*2d60*/  ISETP.GE.U32.AND.EX P0, PT, R13.reuse, R19.reuse, PT, P0 ;  /* 0x000000130d00720c */ /* 0x0c0fe40003f06100 */
[----:B------:R-:W-:Y:S01]  /*2d70*/  IADD3.X R16, PT, PT, R13, ~R19, RZ, P1, !PT ;  /* 0x800000130d107210 */ /* 0x000fe20000ffe4ff */
[----:B------:R-:W-:Y:S01]  /*2d80*/  IMAD.X R17, RZ, RZ, R12, P2 ;  /* 0x000000ffff117224 */ /* 0x000fe200010e060c */
[----:B------:R-:W-:Y:S02]  /*2d90*/  SEL R15, R24, R15, P0 ;  /* 0x0000000f180f7207 */ /* 0x000fe40000000000 */
[----:B------:R-:W-:-:S02]  /*2da0*/  SEL R13, R16, R13, P0 ;  /* 0x0000000d100d7207 */ /* 0x000fc40000000000 */
[----:B------:R-:W-:Y:S02]  /*2db0*/  SEL R14, R14, R11, P0 ;  /* 0x0000000b0e0e7207 */ /* 0x000fe40000000000 */
[----:B------:R-:W-:Y:S02]  /*2dc0*/  ISETP.GE.U32.AND P1, PT, R15, R18, PT ;  /* 0x000000120f00720c */ /* 0x000fe40003f26070 */
[----:B------:R-:W-:Y:S02]  /*2dd0*/  SEL R17, R17, R12, P0 ;  /* 0x0000000c11117207 */ /* 0x000fe40000000000 */
[----:B------:R-:W-:Y:S02]  /*2de0*/  IADD3 R11, P2, PT, R14, 0x1, RZ ;  /* 0x000000010e0b7810 */ /* 0x000fe40007f5e0ff */
[----:B------:R-:W-:Y:S02]  /*2df0*/  ISETP.GE.U32.AND.EX P0, PT, R13, R19, PT, P1 ;  /* 0x000000130d00720c */ /* 0x000fe40003f06110 */
[----:B------:R-:W-:-:S02]  /*2e00*/  IADD3.X R12, PT, PT, RZ, R17, RZ, P2, !PT ;  /* 0x00000011ff0c7210 */ /* 0x000fc400017fe4ff */
[----:B------:R-:W-:Y:S02]  /*2e10*/  SEL R11, R11, R14, P0 ;  /* 0x0000000e0b0b7207 */ /* 0x000fe40000000000 */
[----:B------:R-:W-:Y:S02]  /*2e20*/  SEL R12, R12, R17, P0 ;  /* 0x000000110c0c7207 */ /* 0x000fe40000000000 */
[----:B------:R-:W-:Y:S02]  /*2e30*/  IADD3 R14, P2, PT, RZ, -R11, RZ ;  /* 0x8000000bff0e7210 */ /* 0x000fe40007f5e0ff */
[----:B------:R-:W-:Y:S02]  /*2e40*/  ISETP.GE.AND P1, PT, R9, RZ, PT ;  /* 0x000000ff0900720c */ /* 0x000fe40003f26270 */
[----:B------:R-:W-:Y:S01]  /*2e50*/  ISETP.NE.U32.AND P0, PT, R10, RZ, PT ;  /* 0x000000ff0a00720c */ /* 0x000fe20003f05070 */
[----:B------:R-:W-:-:S03]  /*2e60*/  IMAD.X R9, RZ, RZ, ~R12, P2 ;  /* 0x000000ffff097224 */ /* 0x000fc600010e0e0c */
[----:B------:R-:W-:Y:S02]  /*2e70*/  ISETP.NE.AND.EX P0, PT, R7, RZ, PT, P0 ;  /* 0x000000ff0700720c */ /* 0x000fe40003f05300 */
[----:B------:R-:W-:Y:S01]  /*2e80*/  SEL R12, R9, R12, !P1 ;  /* 0x0000000c090c7207 */ /* 0x000fe20004800000 */
[----:B------:R-:W-:Y:S01]  /*2e90*/  HFMA2 R9, -RZ, RZ, 0, 0 ;  /* 0x00000000ff097431 */ /* 0x000fe200000001ff */
[----:B------:R-:W-:Y:S02]  /*2ea0*/  SEL R7, R14, R11, !P1 ;  /* 0x0000000b0e077207 */ /* 0x000fe40004800000 */
[----:B------:R-:W-:Y:S02]  /*2eb0*/  SEL R12, R12, 0xffffffff, P0 ;  /* 0xffffffff0c0c7807 */ /* 0x000fe40000000000 */
[----:B------:R-:W-:Y:S01]  /*2ec0*/  SEL R7, R7, 0xffffffff, P0 ;  /* 0xffffffff07077807 */ /* 0x000fe20000000000 */
[----:B------:R-:W-:Y:S06]  /*2ed0*/  RET.REL.NODEC R8 `(_Z13computeKernelPdS_S_S_Pil) ;  /* 0xffffffd008487950 */ /* 0x000fec0003c3ffff */
        .weak           $__internal_1_$__cuda_sm20_rem_s64
        .type           $__internal_1_$__cuda_sm20_rem_s64,@function
        .size           $__internal_1_$__cuda_sm20_rem_s64,(.L_x_32 - $__internal_1_$__cuda_sm20_rem_s64)
$__internal_1_$__cuda_sm20_rem_s64:
[----:B------:R-:W-:Y:S02]  /*2ee0*/  IADD3 R8, P1, PT, RZ, -R7, RZ ;  /* 0x80000007ff087210 */ /* 0x000fe40007f3e0ff */
[----:B------:R-:W-:-:S03]  /*2ef0*/  ISETP.GE.AND P0, PT, R12, RZ, PT ;  /* 0x000000ff0c00720c */ /* 0x000fc60003f06270 */
[----:B------:R-:W-:Y:S01]  /*2f00*/  IMAD.X R9, RZ, RZ, ~R12, P1 ;  /* 0x000000ffff097224 */ /* 0x000fe200008e0e0c */
[----:B------:R-:W-:-:S04]  /*2f10*/  SEL R8, R8, R7, !P0 ;  /* 0x0000000708087207 */ /* 0x000fc80004000000 */
[----:B------:R-:W-:-:S04]  /*2f20*/  SEL R9, R9, R12, !P0 ;  /* 0x0000000c09097207 */ /* 0x000fc80004000000 */
[----:B------:R-:W0:Y:S08]  /*2f30*/  I2F.U64.RP R18, R8 ;  /* 0x0000000800127312 */ /* 0x000e300000309000 */
[----:B0-----:R-:W0:Y:S02]  /*2f40*/  MUFU.RCP R18, R18 ;  /* 0x0000001200127308 */ /* 0x001e240000001000 */
[----:B0-----:R-:W-:-:S06]  /*2f50*/  IADD3 R10, PT, PT, R18, 0x1ffffffe, RZ ;  /* 0x1ffffffe120a7810 */ /* 0x001fcc0007ffe0ff */
[----:B------:R-:W0:Y:S02]  /*2f60*/  F2I.U64.TRUNC R10, R10 ;  /* 0x0000000a000a7311 */ /* 0x000e24000020d800 */
[----:B0-----:R-:W-:-:S04]  /*2f70*/  IMAD.WIDE.U32 R16, R10, R8, RZ ;  /* 0x000000080a107225 */ /* 0x001fc800078e00ff */
[----:B------:R-:W-:Y:S01]  /*2f80*/  IMAD R17, R10, R9, R17 ;  /* 0x000000090a117224 */ /* 0x000fe200078e0211 */
[----:B------:R-:W-:-:S03]  /*2f90*/  IADD3 R19, P0, PT, RZ, -R16, RZ ;  /* 0x80000010ff137210 */ /* 0x000fc60007f1e0ff */
[----:B------:R-:W-:Y:S02]  /*2fa0*/  IMAD R17, R11, R8, R17 ;  /* 0x000000080b117224 */ /* 0x000fe400078e0211 */
[----:B------:R-:W-:-:S04]  /*2fb0*/  IMAD.HI.U32 R16, R10, R19, RZ ;  /* 0x000000130a107227 */ /* 0x000fc800078e00ff */
[----:B------:R-:W-:Y:S01]  /*2fc0*/  IMAD.X R23, RZ, RZ, ~R17, P0 ;  /* 0x000000ffff177224 */ /* 0x000fe200000e0e11 */
[----:B------:R-:W-:-:S03]  /*2fd0*/  MOV R17, R10 ;  /* 0x0000000a00117202 */ /* 0x000fc60000000f00 */
[-C--:B------:R-:W-:Y:S02]  /*2fe0*/  IMAD R25, R11, R23.reuse, RZ ;  /* 0x000000170b197224 */ /* 0x080fe400078e02ff */
[----:B------:R-:W-:-:S04]  /*2ff0*/  IMAD.WIDE.U32 R16, P0, R10, R23, R16 ;  /* 0x000000170a107225 */ /* 0x000fc80007800010 */
[----:B------:R-:W-:-:S04]  /*3000*/  IMAD.HI.U32 R23, R11, R23, RZ ;  /* 0x000000170b177227 */ /* 0x000fc800078e00ff */
[----:B------:R-:W-:-:S05]  /*3010*/  IMAD.HI.U32 R16, P1, R11, R19, R16 ;  /* 0x000000130b107227 */ /* 0x000fca0007820010 */
[----:B------:R-:W-:Y:S01]  /*3020*/  IADD3 R17, P2, PT, R25, R16, RZ ;  /* 0x0000001019117210 */ /* 0x000fe20007f5e0ff */
[----:B------:R-:W-:-:S04]  /*3030*/  IMAD.X R16, R23, 0x1, R11, P0 ;  /* 0x0000000117107824 */ /* 0x000fc800000e060b */
[----:B------:R-:W-:Y:S01]  /*3040*/  IMAD.WIDE.U32 R10, R17, R8, RZ ;  /* 0x00000008110a7225 */ /* 0x000fe200078e00ff */
[----:B------:R-:W-:Y:S02]  /*3050*/  IADD3.X R19, PT, PT, RZ, RZ, R16, P2, P1 ;  /* 0x000000ffff137210 */ /* 0x000fe400017e2410 */
[----:B------:R-:W-:Y:S01]  /*3060*/  ISETP.GE.AND P1, PT, R13, RZ, PT ;  /* 0x000000ff0d00720c */ /* 0x000fe20003f26270 */
[----:B------:R-:W-:Y:S01]  /*3070*/  IMAD R11, R17, R9, R11 ;  /* 0x00000009110b7224 */ /* 0x000fe200078e020b */
[----:B------:R-:W-:Y:S02]  /*3080*/  IADD3 R23, P0, PT, RZ, -R10, RZ ;  /* 0x8000000aff177210 */ /* 0x000fe40007f1e0ff */
[----:B------:R-:W-:Y:S01]  /*3090*/  IADD3 R10, P4, PT, RZ, -R15, RZ ;  /* 0x8000000fff0a7210 */ /* 0x000fe20007f9e0ff */
[----:B------:R-:W-:Y:S02]  /*30a0*/  IMAD R11, R19, R8, R11 ;  /* 0x00000008130b7224 */ /* 0x000fe400078e020b */
[----:B------:R-:W-:-:S03]  /*30b0*/  IMAD.HI.U32 R16, R17, R23, RZ ;  /* 0x0000001711107227 */ /* 0x000fc600078e00ff */
[----:B------:R-:W-:-:S05]  /*30c0*/  IADD3.X R18, PT, PT, RZ, ~R11, RZ, P0, !PT ;  /* 0x8000000bff127210 */ /* 0x000fca00007fe4ff */
[----:B------:R-:W-:-:S04]  /*30d0*/  IMAD.WIDE.U32 R16, P0, R17, R18, R16 ;  /* 0x0000001211107225 */ /* 0x000fc80007800010 */
[C---:B------:R-:W-:Y:S02]  /*30e0*/  IMAD R11, R19.reuse, R18, RZ ;  /* 0x00000012130b7224 */ /* 0x040fe400078e02ff */
[----:B------:R-:W-:Y:S01]  /*30f0*/  IMAD.HI.U32 R16, P2, R19, R23, R16 ;  /* 0x0000001713107227 */ /* 0x000fe20007840010 */
[----:B------:R-:W-:-:S03]  /*3100*/  SEL R17, R10, R15, !P1 ;  /* 0x0000000f0a117207 */ /* 0x000fc60004800000 */
[----:B------:R-:W-:Y:S01]  /*3110*/  IMAD.HI.U32 R18, R19, R18, RZ ;  /* 0x0000001213127227 */ /* 0x000fe200078e00ff */
[----:B------:R-:W-:-:S03]  /*3120*/  IADD3 R15, P3, PT, R11, R16, RZ ;  /* 0x000000100b0f7210 */ /* 0x000fc60007f7e0ff */
[----:B------:R-:W-:Y:S01]  /*3130*/  IMAD.X R16, RZ, RZ, ~R13, P4 ;  /* 0x000000ffff107224 */ /* 0x000fe200020e0e0d */
[----:B------:R-:W-:Y:S01]  /*3140*/  IADD3.X R19, PT, PT, R18, R19, RZ, P0, !PT ;  /* 0x0000001312137210 */ /* 0x000fe200007fe4ff */
[----:B------:R-:W-:-:S03]  /*3150*/  IMAD.HI.U32 R10, R15, R17, RZ ;  /* 0x000000110f0a7227 */ /* 0x000fc600078e00ff */
[----:B------:R-:W-:Y:S01]  /*3160*/  SEL R16, R16, R13, !P1 ;  /* 0x0000000d10107207 */ /* 0x000fe20004800000 */
[----:B------:R-:W-:Y:S01]  /*3170*/  IMAD.MOV.U32 R11, RZ, RZ, RZ ;  /* 0x000000ffff0b7224 */ /* 0x000fe200078e00ff */
[----:B------:R-:W-:-:S03]  /*3180*/  IADD3.X R19, PT, PT, RZ, RZ, R19, P3, P2 ;  /* 0x000000ffff137210 */ /* 0x000fc60001fe4413 */
[----:B------:R-:W-:-:S04]  /*3190*/  IMAD.WIDE.U32 R10, R15, R16, R10 ;  /* 0x000000100f0a7225 */ /* 0x000fc800078e000a */
[C---:B------:R-:W-:Y:S02]  /*31a0*/  IMAD R15, R19.reuse, R16, RZ ;  /* 0x00000010130f7224 */ /* 0x040fe400078e02ff */
[----:B------:R-:W-:-:S04]  /*31b0*/  IMAD.HI.U32 R10, P0, R19, R17, R10 ;  /* 0x00000011130a7227 */ /* 0x000fc8000780000a */
[----:B------:R-:W-:Y:S01]  /*31c0*/  IMAD.HI.U32 R13, R19, R16, RZ ;  /* 0x00000010130d7227 */ /* 0x000fe200078e00ff */
[----:B------:R-:W-:-:S04]  /*31d0*/  IADD3 R15, P2, PT, R15, R10, RZ ;  /* 0x0000000a0f0f7210 */ /* 0x000fc80007f5e0ff */
[----:B------:R-:W-:Y:S01]  /*31e0*/  IADD3.X R13, PT, PT, R13, RZ, RZ, P0, !PT ;  /* 0x000000ff0d0d7210 */ /* 0x000fe200007fe4ff */
[----:B------:R-:W-:-:S04]  /*31f0*/  IMAD.WIDE.U32 R10, R15, R8, RZ ;  /* 0x000000080f0a7225 */ /* 0x000fc800078e00ff */
[----:B------:R-:W-:Y:S01]  /*3200*/  IMAD.X R13, RZ, RZ, R13, P2 ;  /* 0x000000ffff0d7224 */ /* 0x000fe200010e060d */
[----:B------:R-:W-:Y:S01]  /*3210*/  IADD3 R17, P2, PT, -R10, R17, RZ ;  /* 0x000000110a117210 */ /* 0x000fe20007f5e1ff */
[----:B------:R-:W-:-:S03]  /*3220*/  IMAD R15, R15, R9, R11 ;  /* 0x000000090f0f7224 */ /* 0x000fc600078e020b */
[-C--:B------:R-:W-:Y:S01]  /*3230*/  ISETP.GE.U32.AND P0, PT, R17, R8.reuse, PT ;  /* 0x000000081100720c */ /* 0x080fe20003f06070 */
[----:B------:R-:W-:-:S05]  /*3240*/  IMAD R13, R13, R8, R15 ;  /* 0x000000080d0d7224 */ /* 0x000fca00078e020f */
[----:B------:R-:W-:Y:S02]  /*3250*/  IADD3.X R15, PT, PT, ~R13, R16, RZ, P2, !PT ;  /* 0x000000100d0f7210 */ /* 0x000fe400017fe5ff */
[----:B------:R-:W-:Y:S02]  /*3260*/  IADD3 R11, P2, PT, R17, -R8, RZ ;  /* 0x80000008110b7210 */ /* 0x000fe40007f5e0ff */
[----:B------:R-:W-:-:S03]  /*3270*/  ISETP.GE.U32.AND.EX P0, PT, R15, R9, PT, P0 ;  /* 0x000000090f00720c */ /* 0x000fc60003f06100 */
[----:B------:R-:W-:Y:S01]  /*3280*/  IMAD.X R13, R15, 0x1, ~R9, P2 ;  /* 0x000000010f0d7824 */ /* 0x000fe200010e0e09 */
[----:B------:R-:W-:-:S04]  /*3290*/  SEL R11, R11, R17, P0 ;  /* 0x000000110b0b7207 */ /* 0x000fc80000000000 */
[----:B------:R-:W-:Y:S01]  /*32a0*/  SEL R13, R13, R15, P0 ;  /* 0x0000000f0d0d7207 */ /* 0x000fe20000000000 */
[----:B------:R-:W-:Y:S01]  /*32b0*/  HFMA2 R15, -RZ, RZ, 0, 0 ;  /* 0x00000000ff0f7431 */ /* 0x000fe200000001ff */
[CC--:B------:R-:W-:Y:S02]  /*32c0*/  ISETP.GE.U32.AND P0, PT, R11.reuse, R8.reuse, PT ;  /* 0x000000080b00720c */ /* 0x0c0fe40003f06070 */
[----:B------:R-:W-:Y:S02]  /*32d0*/  IADD3 R22, PT, PT, R11, -R8, RZ ;  /* 0x800000080b167210 */ /* 0x000fe40007ffe0ff */
[----:B------:R-:W-:-:S04]  /*32e0*/  ISETP.GE.U32.AND.EX P0, PT, R13, R9, PT, P0 ;  /* 0x000000090d00720c */ /* 0x000fc80003f06100 */
[----:B------:R-:W-:Y:S02]  /*32f0*/  SEL R22, R22, R11, P0 ;  /* 0x0000000b16167207 */ /* 0x000fe40000000000 */
[----:B------:R-:W-:-:S03]  /*3300*/  ISETP.NE.U32.AND P0, PT, R7, RZ, PT ;  /* 0x000000ff0700720c */ /* 0x000fc60003f05070 */
[----:B------:R-:W-:Y:S01]  /*3310*/  IMAD.MOV R7, RZ, RZ, -R22 ;  /* 0x000000ffff077224 */ /* 0x000fe200078e0a16 */
[----:B------:R-:W-:-:S04]  /*3320*/  ISETP.NE.AND.EX P0, PT, R12, RZ, PT, P0 ;  /* 0x000000ff0c00720c */ /* 0x000fc80003f05300 */
[----:B------:R-:W-:-:S04]  /*3330*/  SEL R22, R7, R22, !P1 ;  /* 0x0000001607167207 */ /* 0x000fc80004800000 */
[----:B------:R-:W-:Y:S01]  /*3340*/  SEL R22, R22, 0xffffffff, P0 ;  /* 0xffffffff16167807 */ /* 0x000fe20000000000 */
[----:B------:R-:W-:Y:S06]  /*3350*/  RET.REL.NODEC R14 `(_Z13computeKernelPdS_S_S_Pil) ;  /* 0xffffffcc0e287950 */ /* 0x000fec0003c3ffff */
.L_x_30:
[----:B------:R-:W-:-:S00]  /*3360*/  BRA `(.L_x_30) ;  /* 0xfffffffc00fc7947 */ /* 0x000fc0000383ffff */
[----:B------:R-:W-:-:S00]  /*3370*/  NOP ;  /* 0x0000000000007918 */ /* 0x000fc00000000000 */
        /* <DEDUP_REMOVED lines=8> */
.L_x_32:


//--------------------- .nv.shared._Z13computeKernelPdS_S_S_Pil --------------------------
	.section	.nv.shared._Z13computeKernelPdS_S_S_Pil,"aw",@nobits
	.sectionflags	@""
	.align	8
.nv.shared._Z13computeKernelPdS_S_S_Pil:
	.zero		1984


//--------------------- .nv.shared.reserved.0     --------------------------
	.section	.nv.shared.reserved.0,"aw",@nobits
	.weak		__nv_reservedSMEM_offset_0_alias
	.size		__nv_reservedSMEM_offset_0_alias, 0, 64
	.other		__nv_reservedSMEM_offset_0_alias,@"STO_CUDA_RESERVED_SHARED STV_DEFAULT"
__nv_reservedSMEM_offset_0_alias:
	.zero		0
	.zero		64


//--------------------- .nv.constant0._Z13computeKernelPdS_S_S_Pil --------------------------
	.section	.nv.constant0._Z13computeKernelPdS_S_S_Pil,"a",@progbits
	.sectionflags	@""
	.align	4
.nv.constant0._Z13computeKernelPdS_S_S_Pil:
	.zero		944


//--------------------- SYMBOLS --------------------------

	.type		.nv.reservedSmem.offset0,@object
	.size		.nv.reservedSmem.offset0,0x4
	.type		.nv.reservedSmem.cap,@object
	.size		.nv.reservedSmem.cap,0x4
